//
// Generated by NVIDIA NVVM Compiler
//
// Compiler Build ID: CL-36424714
// Cuda compilation tools, release 13.0, V13.0.88
// Based on NVVM 20.0.0
//

.version 9.0
.target sm_100
.address_size 64

	// .globl	_Z8Kernel_AILi32ELi64EEvPfS0_ii
// _ZZ8Kernel_AILi32ELi64EEvPfS0_iiE7sm_data has been demoted

.visible .entry _Z8Kernel_AILi32ELi64EEvPfS0_ii(
	.param .u64 .ptr .align 1 _Z8Kernel_AILi32ELi64EEvPfS0_ii_param_0,
	.param .u64 .ptr .align 1 _Z8Kernel_AILi32ELi64EEvPfS0_ii_param_1,
	.param .u32 _Z8Kernel_AILi32ELi64EEvPfS0_ii_param_2,
	.param .u32 _Z8Kernel_AILi32ELi64EEvPfS0_ii_param_3
)
{
	.reg .pred 	%p<25>;
	.reg .b32 	%r<306>;
	.reg .b32 	%f<129>;
	.reg .b64 	%rd<199>;
	// demoted variable
	.shared .align 4 .b8 _ZZ8Kernel_AILi32ELi64EEvPfS0_iiE7sm_data[8320];
	ld.param.u64 	%rd3, [_Z8Kernel_AILi32ELi64EEvPfS0_ii_param_0];
	ld.param.u64 	%rd4, [_Z8Kernel_AILi32ELi64EEvPfS0_ii_param_1];
	ld.param.u32 	%r58, [_Z8Kernel_AILi32ELi64EEvPfS0_ii_param_2];
	ld.param.u32 	%r59, [_Z8Kernel_AILi32ELi64EEvPfS0_ii_param_3];
	cvta.to.global.u64 	%rd5, %rd3;
	cvta.to.global.u64 	%rd1, %rd4;
	mov.u32 	%r1, %tid.x;
	mov.u32 	%r2, %tid.y;
	mov.u32 	%r60, %ctaid.x;
	mov.u32 	%r61, %ctaid.y;
	shl.b32 	%r3, %r61, 5;
	add.s32 	%r4, %r3, %r2;
	shl.b32 	%r5, %r60, 6;
	shl.b32 	%r62, %r1, 3;
	mov.u32 	%r63, _ZZ8Kernel_AILi32ELi64EEvPfS0_iiE7sm_data;
	add.s32 	%r6, %r63, %r62;
	mul.wide.u32 	%rd6, %r1, 8;
	add.s64 	%rd2, %rd5, %rd6;
	mov.u32 	%r7, %ntid.y;
	mad.lo.s32 	%r64, %r4, %r59, %r5;
	mad.lo.s32 	%r8, %r2, 260, %r6;
	mul.wide.s32 	%rd7, %r64, 4;
	add.s64 	%rd8, %rd2, %rd7;
	ld.global.nc.v2.f32 	{%f1, %f2}, [%rd8];
	st.shared.v2.f32 	[%r8], {%f1, %f2};
	setp.gt.u32 	%p1, %r7, 31;
	@%p1 bra 	$L__BB0_11;
	add.s32 	%r9, %r4, %r7;
	mad.lo.s32 	%r65, %r9, %r59, %r5;
	mul.lo.s32 	%r10, %r7, 260;
	add.s32 	%r11, %r8, %r10;
	mul.wide.s32 	%rd9, %r65, 4;
	add.s64 	%rd10, %rd2, %rd9;
	ld.global.nc.v2.f32 	{%f3, %f4}, [%rd10];
	st.shared.v2.f32 	[%r11], {%f3, %f4};
	setp.gt.u32 	%p2, %r7, 15;
	@%p2 bra 	$L__BB0_11;
	add.s32 	%r12, %r9, %r7;
	mad.lo.s32 	%r66, %r12, %r59, %r5;
	add.s32 	%r13, %r11, %r10;
	mul.wide.s32 	%rd11, %r66, 4;
	add.s64 	%rd12, %rd2, %rd11;
	ld.global.nc.v2.f32 	{%f5, %f6}, [%rd12];
	st.shared.v2.f32 	[%r13], {%f5, %f6};
	setp.gt.u32 	%p3, %r7, 10;
	@%p3 bra 	$L__BB0_11;
	add.s32 	%r14, %r12, %r7;
	mad.lo.s32 	%r67, %r14, %r59, %r5;
	add.s32 	%r15, %r13, %r10;
	mul.wide.s32 	%rd13, %r67, 4;
	add.s64 	%rd14, %rd2, %rd13;
	ld.global.nc.v2.f32 	{%f7, %f8}, [%rd14];
	st.shared.v2.f32 	[%r15], {%f7, %f8};
	setp.gt.u32 	%p4, %r7, 7;
	@%p4 bra 	$L__BB0_11;
	add.s32 	%r16, %r14, %r7;
	mad.lo.s32 	%r68, %r16, %r59, %r5;
	add.s32 	%r17, %r15, %r10;
	mul.wide.s32 	%rd15, %r68, 4;
	add.s64 	%rd16, %rd2, %rd15;
	ld.global.nc.v2.f32 	{%f9, %f10}, [%rd16];
	st.shared.v2.f32 	[%r17], {%f9, %f10};
	setp.eq.s32 	%p5, %r7, 7;
	@%p5 bra 	$L__BB0_11;
	add.s32 	%r18, %r16, %r7;
	mad.lo.s32 	%r69, %r18, %r59, %r5;
	add.s32 	%r19, %r17, %r10;
	mul.wide.s32 	%rd17, %r69, 4;
	add.s64 	%rd18, %rd2, %rd17;
	ld.global.nc.v2.f32 	{%f11, %f12}, [%rd18];
	st.shared.v2.f32 	[%r19], {%f11, %f12};
	setp.gt.u32 	%p6, %r7, 5;
	@%p6 bra 	$L__BB0_11;
	add.s32 	%r20, %r18, %r7;
	mad.lo.s32 	%r70, %r20, %r59, %r5;
	add.s32 	%r21, %r19, %r10;
	mul.wide.s32 	%rd19, %r70, 4;
	add.s64 	%rd20, %rd2, %rd19;
	ld.global.nc.v2.f32 	{%f13, %f14}, [%rd20];
	st.shared.v2.f32 	[%r21], {%f13, %f14};
	setp.eq.s32 	%p7, %r7, 5;
	@%p7 bra 	$L__BB0_11;
	add.s32 	%r22, %r20, %r7;
	mad.lo.s32 	%r71, %r22, %r59, %r5;
	add.s32 	%r23, %r21, %r10;
	mul.wide.s32 	%rd21, %r71, 4;
	add.s64 	%rd22, %rd2, %rd21;
	ld.global.nc.v2.f32 	{%f15, %f16}, [%rd22];
	st.shared.v2.f32 	[%r23], {%f15, %f16};
	setp.gt.u32 	%p8, %r7, 3;
	@%p8 bra 	$L__BB0_11;
	add.s32 	%r72, %r22, %r7;
	mad.lo.s32 	%r73, %r72, %r59, %r5;
	add.s32 	%r74, %r23, %r10;
	mul.wide.s32 	%rd23, %r73, 4;
	add.s64 	%rd24, %rd2, %rd23;
	ld.global.nc.v2.f32 	{%f17, %f18}, [%rd24];
	st.shared.v2.f32 	[%r74], {%f17, %f18};
	add.s32 	%r75, %r72, %r7;
	mad.lo.s32 	%r76, %r75, %r59, %r5;
	add.s32 	%r77, %r74, %r10;
	mul.wide.s32 	%rd25, %r76, 4;
	add.s64 	%rd26, %rd2, %rd25;
	ld.global.nc.v2.f32 	{%f19, %f20}, [%rd26];
	st.shared.v2.f32 	[%r77], {%f19, %f20};
	add.s32 	%r24, %r75, %r7;
	mad.lo.s32 	%r78, %r24, %r59, %r5;
	add.s32 	%r25, %r77, %r10;
	mul.wide.s32 	%rd27, %r78, 4;
	add.s64 	%rd28, %rd2, %rd27;
	ld.global.nc.v2.f32 	{%f21, %f22}, [%rd28];
	st.shared.v2.f32 	[%r25], {%f21, %f22};
	setp.eq.s32 	%p9, %r7, 3;
	@%p9 bra 	$L__BB0_11;
	add.s32 	%r79, %r24, %r7;
	mad.lo.s32 	%r80, %r79, %r59, %r5;
	add.s32 	%r81, %r25, %r10;
	mul.wide.s32 	%rd29, %r80, 4;
	add.s64 	%rd30, %rd2, %rd29;
	ld.global.nc.v2.f32 	{%f23, %f24}, [%rd30];
	st.shared.v2.f32 	[%r81], {%f23, %f24};
	add.s32 	%r82, %r79, %r7;
	mad.lo.s32 	%r83, %r82, %r59, %r5;
	add.s32 	%r84, %r81, %r10;
	mul.wide.s32 	%rd31, %r83, 4;
	add.s64 	%rd32, %rd2, %rd31;
	ld.global.nc.v2.f32 	{%f25, %f26}, [%rd32];
	st.shared.v2.f32 	[%r84], {%f25, %f26};
	add.s32 	%r85, %r82, %r7;
	mad.lo.s32 	%r86, %r85, %r59, %r5;
	add.s32 	%r87, %r84, %r10;
	mul.wide.s32 	%rd33, %r86, 4;
	add.s64 	%rd34, %rd2, %rd33;
	ld.global.nc.v2.f32 	{%f27, %f28}, [%rd34];
	st.shared.v2.f32 	[%r87], {%f27, %f28};
	add.s32 	%r88, %r85, %r7;
	mad.lo.s32 	%r89, %r88, %r59, %r5;
	add.s32 	%r90, %r87, %r10;
	mul.wide.s32 	%rd35, %r89, 4;
	add.s64 	%rd36, %rd2, %rd35;
	ld.global.nc.v2.f32 	{%f29, %f30}, [%rd36];
	st.shared.v2.f32 	[%r90], {%f29, %f30};
	add.s32 	%r26, %r88, %r7;
	mad.lo.s32 	%r91, %r26, %r59, %r5;
	add.s32 	%r27, %r90, %r10;
	mul.wide.s32 	%rd37, %r91, 4;
	add.s64 	%rd38, %rd2, %rd37;
	ld.global.nc.v2.f32 	{%f31, %f32}, [%rd38];
	st.shared.v2.f32 	[%r27], {%f31, %f32};
	setp.gt.u32 	%p10, %r7, 1;
	@%p10 bra 	$L__BB0_11;
	add.s32 	%r92, %r26, %r7;
	mad.lo.s32 	%r93, %r92, %r59, %r5;
	add.s32 	%r94, %r27, %r10;
	mul.wide.s32 	%rd39, %r93, 4;
	add.s64 	%rd40, %rd2, %rd39;
	ld.global.nc.v2.f32 	{%f33, %f34}, [%rd40];
	st.shared.v2.f32 	[%r94], {%f33, %f34};
	add.s32 	%r95, %r92, %r7;
	mad.lo.s32 	%r96, %r95, %r59, %r5;
	add.s32 	%r97, %r94, %r10;
	mul.wide.s32 	%rd41, %r96, 4;
	add.s64 	%rd42, %rd2, %rd41;
	ld.global.nc.v2.f32 	{%f35, %f36}, [%rd42];
	st.shared.v2.f32 	[%r97], {%f35, %f36};
	add.s32 	%r98, %r95, %r7;
	mad.lo.s32 	%r99, %r98, %r59, %r5;
	add.s32 	%r100, %r97, %r10;
	mul.wide.s32 	%rd43, %r99, 4;
	add.s64 	%rd44, %rd2, %rd43;
	ld.global.nc.v2.f32 	{%f37, %f38}, [%rd44];
	st.shared.v2.f32 	[%r100], {%f37, %f38};
	add.s32 	%r101, %r98, %r7;
	mad.lo.s32 	%r102, %r101, %r59, %r5;
	add.s32 	%r103, %r100, %r10;
	mul.wide.s32 	%rd45, %r102, 4;
	add.s64 	%rd46, %rd2, %rd45;
	ld.global.nc.v2.f32 	{%f39, %f40}, [%rd46];
	st.shared.v2.f32 	[%r103], {%f39, %f40};
	add.s32 	%r104, %r101, %r7;
	mad.lo.s32 	%r105, %r104, %r59, %r5;
	add.s32 	%r106, %r103, %r10;
	mul.wide.s32 	%rd47, %r105, 4;
	add.s64 	%rd48, %rd2, %rd47;
	ld.global.nc.v2.f32 	{%f41, %f42}, [%rd48];
	st.shared.v2.f32 	[%r106], {%f41, %f42};
	add.s32 	%r107, %r104, %r7;
	mad.lo.s32 	%r108, %r107, %r59, %r5;
	add.s32 	%r109, %r106, %r10;
	mul.wide.s32 	%rd49, %r108, 4;
	add.s64 	%rd50, %rd2, %rd49;
	ld.global.nc.v2.f32 	{%f43, %f44}, [%rd50];
	st.shared.v2.f32 	[%r109], {%f43, %f44};
	add.s32 	%r110, %r107, %r7;
	mad.lo.s32 	%r111, %r110, %r59, %r5;
	add.s32 	%r112, %r109, %r10;
	mul.wide.s32 	%rd51, %r111, 4;
	add.s64 	%rd52, %rd2, %rd51;
	ld.global.nc.v2.f32 	{%f45, %f46}, [%rd52];
	st.shared.v2.f32 	[%r112], {%f45, %f46};
	add.s32 	%r113, %r110, %r7;
	mad.lo.s32 	%r114, %r113, %r59, %r5;
	add.s32 	%r115, %r112, %r10;
	mul.wide.s32 	%rd53, %r114, 4;
	add.s64 	%rd54, %rd2, %rd53;
	ld.global.nc.v2.f32 	{%f47, %f48}, [%rd54];
	st.shared.v2.f32 	[%r115], {%f47, %f48};
	add.s32 	%r116, %r113, %r7;
	mad.lo.s32 	%r117, %r116, %r59, %r5;
	add.s32 	%r118, %r115, %r10;
	mul.wide.s32 	%rd55, %r117, 4;
	add.s64 	%rd56, %rd2, %rd55;
	ld.global.nc.v2.f32 	{%f49, %f50}, [%rd56];
	st.shared.v2.f32 	[%r118], {%f49, %f50};
	add.s32 	%r119, %r116, %r7;
	mad.lo.s32 	%r120, %r119, %r59, %r5;
	add.s32 	%r121, %r118, %r10;
	mul.wide.s32 	%rd57, %r120, 4;
	add.s64 	%rd58, %rd2, %rd57;
	ld.global.nc.v2.f32 	{%f51, %f52}, [%rd58];
	st.shared.v2.f32 	[%r121], {%f51, %f52};
	add.s32 	%r122, %r119, %r7;
	mad.lo.s32 	%r123, %r122, %r59, %r5;
	add.s32 	%r124, %r121, %r10;
	mul.wide.s32 	%rd59, %r123, 4;
	add.s64 	%rd60, %rd2, %rd59;
	ld.global.nc.v2.f32 	{%f53, %f54}, [%rd60];
	st.shared.v2.f32 	[%r124], {%f53, %f54};
	add.s32 	%r125, %r122, %r7;
	mad.lo.s32 	%r126, %r125, %r59, %r5;
	add.s32 	%r127, %r124, %r10;
	mul.wide.s32 	%rd61, %r126, 4;
	add.s64 	%rd62, %rd2, %rd61;
	ld.global.nc.v2.f32 	{%f55, %f56}, [%rd62];
	st.shared.v2.f32 	[%r127], {%f55, %f56};
	add.s32 	%r128, %r125, %r7;
	mad.lo.s32 	%r129, %r128, %r59, %r5;
	add.s32 	%r130, %r127, %r10;
	mul.wide.s32 	%rd63, %r129, 4;
	add.s64 	%rd64, %rd2, %rd63;
	ld.global.nc.v2.f32 	{%f57, %f58}, [%rd64];
	st.shared.v2.f32 	[%r130], {%f57, %f58};
	add.s32 	%r131, %r128, %r7;
	mad.lo.s32 	%r132, %r131, %r59, %r5;
	add.s32 	%r133, %r130, %r10;
	mul.wide.s32 	%rd65, %r132, 4;
	add.s64 	%rd66, %rd2, %rd65;
	ld.global.nc.v2.f32 	{%f59, %f60}, [%rd66];
	st.shared.v2.f32 	[%r133], {%f59, %f60};
	add.s32 	%r134, %r131, %r7;
	mad.lo.s32 	%r135, %r134, %r59, %r5;
	add.s32 	%r136, %r133, %r10;
	mul.wide.s32 	%rd67, %r135, 4;
	add.s64 	%rd68, %rd2, %rd67;
	ld.global.nc.v2.f32 	{%f61, %f62}, [%rd68];
	st.shared.v2.f32 	[%r136], {%f61, %f62};
	add.s32 	%r137, %r134, %r7;
	mad.lo.s32 	%r138, %r137, %r59, %r5;
	add.s32 	%r139, %r136, %r10;
	mul.wide.s32 	%rd69, %r138, 4;
	add.s64 	%rd70, %rd2, %rd69;
	ld.global.nc.v2.f32 	{%f63, %f64}, [%rd70];
	st.shared.v2.f32 	[%r139], {%f63, %f64};
$L__BB0_11:
	bar.sync 	0;
	add.s32 	%r28, %r5, %r2;
	add.s32 	%r29, %r3, %r1;
	mad.lo.s32 	%r140, %r1, 252, %r6;
	mad.lo.s32 	%r141, %r28, %r58, %r29;
	shl.b32 	%r142, %r2, 2;
	add.s32 	%r30, %r140, %r142;
	ld.shared.f32 	%f65, [%r30];
	mul.wide.s32 	%rd71, %r141, 4;
	add.s64 	%rd72, %rd1, %rd71;
	st.global.f32 	[%rd72], %f65;
	setp.gt.u32 	%p11, %r7, 63;
	@%p11 bra 	$L__BB0_26;
	setp.gt.u32 	%p12, %r7, 31;
	add.s32 	%r31, %r28, %r7;
	mad.lo.s32 	%r143, %r31, %r58, %r29;
	shl.b32 	%r32, %r7, 2;
	add.s32 	%r33, %r30, %r32;
	ld.shared.f32 	%f66, [%r33];
	mul.wide.s32 	%rd73, %r143, 4;
	add.s64 	%rd74, %rd1, %rd73;
	st.global.f32 	[%rd74], %f66;
	@%p12 bra 	$L__BB0_26;
	add.s32 	%r34, %r31, %r7;
	mad.lo.s32 	%r144, %r34, %r58, %r29;
	add.s32 	%r35, %r33, %r32;
	ld.shared.f32 	%f67, [%r35];
	mul.wide.s32 	%rd75, %r144, 4;
	add.s64 	%rd76, %rd1, %rd75;
	st.global.f32 	[%rd76], %f67;
	setp.gt.u32 	%p13, %r7, 21;
	@%p13 bra 	$L__BB0_26;
	add.s32 	%r36, %r34, %r7;
	mad.lo.s32 	%r145, %r36, %r58, %r29;
	add.s32 	%r37, %r35, %r32;
	ld.shared.f32 	%f68, [%r37];
	mul.wide.s32 	%rd77, %r145, 4;
	add.s64 	%rd78, %rd1, %rd77;
	st.global.f32 	[%rd78], %f68;
	setp.gt.u32 	%p14, %r7, 15;
	@%p14 bra 	$L__BB0_26;
	add.s32 	%r38, %r36, %r7;
	mad.lo.s32 	%r146, %r38, %r58, %r29;
	add.s32 	%r39, %r37, %r32;
	ld.shared.f32 	%f69, [%r39];
	mul.wide.s32 	%rd79, %r146, 4;
	add.s64 	%rd80, %rd1, %rd79;
	st.global.f32 	[%rd80], %f69;
	setp.gt.u32 	%p15, %r7, 12;
	@%p15 bra 	$L__BB0_26;
	add.s32 	%r40, %r38, %r7;
	mad.lo.s32 	%r147, %r40, %r58, %r29;
	add.s32 	%r41, %r39, %r32;
	ld.shared.f32 	%f70, [%r41];
	mul.wide.s32 	%rd81, %r147, 4;
	add.s64 	%rd82, %rd1, %rd81;
	st.global.f32 	[%rd82], %f70;
	setp.gt.u32 	%p16, %r7, 10;
	@%p16 bra 	$L__BB0_26;
	add.s32 	%r42, %r40, %r7;
	mad.lo.s32 	%r148, %r42, %r58, %r29;
	add.s32 	%r43, %r41, %r32;
	ld.shared.f32 	%f71, [%r43];
	mul.wide.s32 	%rd83, %r148, 4;
	add.s64 	%rd84, %rd1, %rd83;
	st.global.f32 	[%rd84], %f71;
	setp.eq.s32 	%p17, %r7, 10;
	@%p17 bra 	$L__BB0_26;
	add.s32 	%r44, %r42, %r7;
	mad.lo.s32 	%r149, %r44, %r58, %r29;
	add.s32 	%r45, %r43, %r32;
	ld.shared.f32 	%f72, [%r45];
	mul.wide.s32 	%rd85, %r149, 4;
	add.s64 	%rd86, %rd1, %rd85;
	st.global.f32 	[%rd86], %f72;
	setp.gt.u32 	%p18, %r7, 7;
	@%p18 bra 	$L__BB0_26;
	add.s32 	%r150, %r44, %r7;
	mad.lo.s32 	%r151, %r150, %r58, %r29;
	add.s32 	%r152, %r45, %r32;
	ld.shared.f32 	%f73, [%r152];
	mul.wide.s32 	%rd87, %r151, 4;
	add.s64 	%rd88, %rd1, %rd87;
	st.global.f32 	[%rd88], %f73;
	add.s32 	%r46, %r150, %r7;
	mad.lo.s32 	%r153, %r46, %r58, %r29;
	add.s32 	%r47, %r152, %r32;
	ld.shared.f32 	%f74, [%r47];
	mul.wide.s32 	%rd89, %r153, 4;
	add.s64 	%rd90, %rd1, %rd89;
	st.global.f32 	[%rd90], %f74;
	setp.eq.s32 	%p19, %r7, 7;
	@%p19 bra 	$L__BB0_26;
	add.s32 	%r48, %r46, %r7;
	mad.lo.s32 	%r154, %r48, %r58, %r29;
	add.s32 	%r49, %r47, %r32;
	ld.shared.f32 	%f75, [%r49];
	mul.wide.s32 	%rd91, %r154, 4;
	add.s64 	%rd92, %rd1, %rd91;
	st.global.f32 	[%rd92], %f75;
	setp.gt.u32 	%p20, %r7, 5;
	@%p20 bra 	$L__BB0_26;
	add.s32 	%r155, %r48, %r7;
	mad.lo.s32 	%r156, %r155, %r58, %r29;
	add.s32 	%r157, %r49, %r32;
	ld.shared.f32 	%f76, [%r157];
	mul.wide.s32 	%rd93, %r156, 4;
	add.s64 	%rd94, %rd1, %rd93;
	st.global.f32 	[%rd94], %f76;
	add.s32 	%r50, %r155, %r7;
	mad.lo.s32 	%r158, %r50, %r58, %r29;
	add.s32 	%r51, %r157, %r32;
	ld.shared.f32 	%f77, [%r51];
	mul.wide.s32 	%rd95, %r158, 4;
	add.s64 	%rd96, %rd1, %rd95;
	st.global.f32 	[%rd96], %f77;
	setp.eq.s32 	%p21, %r7, 5;
	@%p21 bra 	$L__BB0_26;
	add.s32 	%r159, %r50, %r7;
	mad.lo.s32 	%r160, %r159, %r58, %r29;
	add.s32 	%r161, %r51, %r32;
	ld.shared.f32 	%f78, [%r161];
	mul.wide.s32 	%rd97, %r160, 4;
	add.s64 	%rd98, %rd1, %rd97;
	st.global.f32 	[%rd98], %f78;
	add.s32 	%r162, %r159, %r7;
	mad.lo.s32 	%r163, %r162, %r58, %r29;
	add.s32 	%r164, %r161, %r32;
	ld.shared.f32 	%f79, [%r164];
	mul.wide.s32 	%rd99, %r163, 4;
	add.s64 	%rd100, %rd1, %rd99;
	st.global.f32 	[%rd100], %f79;
	add.s32 	%r52, %r162, %r7;
	mad.lo.s32 	%r165, %r52, %r58, %r29;
	add.s32 	%r53, %r164, %r32;
	ld.shared.f32 	%f80, [%r53];
	mul.wide.s32 	%rd101, %r165, 4;
	add.s64 	%rd102, %rd1, %rd101;
	st.global.f32 	[%rd102], %f80;
	setp.gt.u32 	%p22, %r7, 3;
	@%p22 bra 	$L__BB0_26;
	add.s32 	%r166, %r52, %r7;
	mad.lo.s32 	%r167, %r166, %r58, %r29;
	add.s32 	%r168, %r53, %r32;
	ld.shared.f32 	%f81, [%r168];
	mul.wide.s32 	%rd103, %r167, 4;
	add.s64 	%rd104, %rd1, %rd103;
	st.global.f32 	[%rd104], %f81;
	add.s32 	%r169, %r166, %r7;
	mad.lo.s32 	%r170, %r169, %r58, %r29;
	add.s32 	%r171, %r168, %r32;
	ld.shared.f32 	%f82, [%r171];
	mul.wide.s32 	%rd105, %r170, 4;
	add.s64 	%rd106, %rd1, %rd105;
	st.global.f32 	[%rd106], %f82;
	add.s32 	%r172, %r169, %r7;
	mad.lo.s32 	%r173, %r172, %r58, %r29;
	add.s32 	%r174, %r171, %r32;
	ld.shared.f32 	%f83, [%r174];
	mul.wide.s32 	%rd107, %r173, 4;
	add.s64 	%rd108, %rd1, %rd107;
	st.global.f32 	[%rd108], %f83;
	add.s32 	%r175, %r172, %r7;
	mad.lo.s32 	%r176, %r175, %r58, %r29;
	add.s32 	%r177, %r174, %r32;
	ld.shared.f32 	%f84, [%r177];
	mul.wide.s32 	%rd109, %r176, 4;
	add.s64 	%rd110, %rd1, %rd109;
	st.global.f32 	[%rd110], %f84;
	add.s32 	%r178, %r175, %r7;
	mad.lo.s32 	%r179, %r178, %r58, %r29;
	add.s32 	%r180, %r177, %r32;
	ld.shared.f32 	%f85, [%r180];
	mul.wide.s32 	%rd111, %r179, 4;
	add.s64 	%rd112, %rd1, %rd111;
	st.global.f32 	[%rd112], %f85;
	add.s32 	%r54, %r178, %r7;
	mad.lo.s32 	%r181, %r54, %r58, %r29;
	add.s32 	%r55, %r180, %r32;
	ld.shared.f32 	%f86, [%r55];
	mul.wide.s32 	%rd113, %r181, 4;
	add.s64 	%rd114, %rd1, %rd113;
	st.global.f32 	[%rd114], %f86;
	setp.eq.s32 	%p23, %r7, 3;
	@%p23 bra 	$L__BB0_26;
	add.s32 	%r182, %r54, %r7;
	mad.lo.s32 	%r183, %r182, %r58, %r29;
	add.s32 	%r184, %r55, %r32;
	ld.shared.f32 	%f87, [%r184];
	mul.wide.s32 	%rd115, %r183, 4;
	add.s64 	%rd116, %rd1, %rd115;
	st.global.f32 	[%rd116], %f87;
	add.s32 	%r185, %r182, %r7;
	mad.lo.s32 	%r186, %r185, %r58, %r29;
	add.s32 	%r187, %r184, %r32;
	ld.shared.f32 	%f88, [%r187];
	mul.wide.s32 	%rd117, %r186, 4;
	add.s64 	%rd118, %rd1, %rd117;
	st.global.f32 	[%rd118], %f88;
	add.s32 	%r188, %r185, %r7;
	mad.lo.s32 	%r189, %r188, %r58, %r29;
	add.s32 	%r190, %r187, %r32;
	ld.shared.f32 	%f89, [%r190];
	mul.wide.s32 	%rd119, %r189, 4;
	add.s64 	%rd120, %rd1, %rd119;
	st.global.f32 	[%rd120], %f89;
	add.s32 	%r191, %r188, %r7;
	mad.lo.s32 	%r192, %r191, %r58, %r29;
	add.s32 	%r193, %r190, %r32;
	ld.shared.f32 	%f90, [%r193];
	mul.wide.s32 	%rd121, %r192, 4;
	add.s64 	%rd122, %rd1, %rd121;
	st.global.f32 	[%rd122], %f90;
	add.s32 	%r194, %r191, %r7;
	mad.lo.s32 	%r195, %r194, %r58, %r29;
	add.s32 	%r196, %r193, %r32;
	ld.shared.f32 	%f91, [%r196];
	mul.wide.s32 	%rd123, %r195, 4;
	add.s64 	%rd124, %rd1, %rd123;
	st.global.f32 	[%rd124], %f91;
	add.s32 	%r197, %r194, %r7;
	mad.lo.s32 	%r198, %r197, %r58, %r29;
	add.s32 	%r199, %r196, %r32;
	ld.shared.f32 	%f92, [%r199];
	mul.wide.s32 	%rd125, %r198, 4;
	add.s64 	%rd126, %rd1, %rd125;
	st.global.f32 	[%rd126], %f92;
	add.s32 	%r200, %r197, %r7;
	mad.lo.s32 	%r201, %r200, %r58, %r29;
	add.s32 	%r202, %r199, %r32;
	ld.shared.f32 	%f93, [%r202];
	mul.wide.s32 	%rd127, %r201, 4;
	add.s64 	%rd128, %rd1, %rd127;
	st.global.f32 	[%rd128], %f93;
	add.s32 	%r203, %r200, %r7;
	mad.lo.s32 	%r204, %r203, %r58, %r29;
	add.s32 	%r205, %r202, %r32;
	ld.shared.f32 	%f94, [%r205];
	mul.wide.s32 	%rd129, %r204, 4;
	add.s64 	%rd130, %rd1, %rd129;
	st.global.f32 	[%rd130], %f94;
	add.s32 	%r206, %r203, %r7;
	mad.lo.s32 	%r207, %r206, %r58, %r29;
	add.s32 	%r208, %r205, %r32;
	ld.shared.f32 	%f95, [%r208];
	mul.wide.s32 	%rd131, %r207, 4;
	add.s64 	%rd132, %rd1, %rd131;
	st.global.f32 	[%rd132], %f95;
	add.s32 	%r56, %r206, %r7;
	mad.lo.s32 	%r209, %r56, %r58, %r29;
	add.s32 	%r57, %r208, %r32;
	ld.shared.f32 	%f96, [%r57];
	mul.wide.s32 	%rd133, %r209, 4;
	add.s64 	%rd134, %rd1, %rd133;
	st.global.f32 	[%rd134], %f96;
	setp.gt.u32 	%p24, %r7, 1;
	@%p24 bra 	$L__BB0_26;
	add.s32 	%r210, %r56, %r7;
	mad.lo.s32 	%r211, %r210, %r58, %r29;
	add.s32 	%r212, %r57, %r32;
	ld.shared.f32 	%f97, [%r212];
	mul.wide.s32 	%rd135, %r211, 4;
	add.s64 	%rd136, %rd1, %rd135;
	st.global.f32 	[%rd136], %f97;
	add.s32 	%r213, %r210, %r7;
	mad.lo.s32 	%r214, %r213, %r58, %r29;
	add.s32 	%r215, %r212, %r32;
	ld.shared.f32 	%f98, [%r215];
	mul.wide.s32 	%rd137, %r214, 4;
	add.s64 	%rd138, %rd1, %rd137;
	st.global.f32 	[%rd138], %f98;
	add.s32 	%r216, %r213, %r7;
	mad.lo.s32 	%r217, %r216, %r58, %r29;
	add.s32 	%r218, %r215, %r32;
	ld.shared.f32 	%f99, [%r218];
	mul.wide.s32 	%rd139, %r217, 4;
	add.s64 	%rd140, %rd1, %rd139;
	st.global.f32 	[%rd140], %f99;
	add.s32 	%r219, %r216, %r7;
	mad.lo.s32 	%r220, %r219, %r58, %r29;
	add.s32 	%r221, %r218, %r32;
	ld.shared.f32 	%f100, [%r221];
	mul.wide.s32 	%rd141, %r220, 4;
	add.s64 	%rd142, %rd1, %rd141;
	st.global.f32 	[%rd142], %f100;
	add.s32 	%r222, %r219, %r7;
	mad.lo.s32 	%r223, %r222, %r58, %r29;
	add.s32 	%r224, %r221, %r32;
	ld.shared.f32 	%f101, [%r224];
	mul.wide.s32 	%rd143, %r223, 4;
	add.s64 	%rd144, %rd1, %rd143;
	st.global.f32 	[%rd144], %f101;
	add.s32 	%r225, %r222, %r7;
	mad.lo.s32 	%r226, %r225, %r58, %r29;
	add.s32 	%r227, %r224, %r32;
	ld.shared.f32 	%f102, [%r227];
	mul.wide.s32 	%rd145, %r226, 4;
	add.s64 	%rd146, %rd1, %rd145;
	st.global.f32 	[%rd146], %f102;
	add.s32 	%r228, %r225, %r7;
	mad.lo.s32 	%r229, %r228, %r58, %r29;
	add.s32 	%r230, %r227, %r32;
	ld.shared.f32 	%f103, [%r230];
	mul.wide.s32 	%rd147, %r229, 4;
	add.s64 	%rd148, %rd1, %rd147;
	st.global.f32 	[%rd148], %f103;
	add.s32 	%r231, %r228, %r7;
	mad.lo.s32 	%r232, %r231, %r58, %r29;
	add.s32 	%r233, %r230, %r32;
	ld.shared.f32 	%f104, [%r233];
	mul.wide.s32 	%rd149, %r232, 4;
	add.s64 	%rd150, %rd1, %rd149;
	st.global.f32 	[%rd150], %f104;
	add.s32 	%r234, %r231, %r7;
	mad.lo.s32 	%r235, %r234, %r58, %r29;
	add.s32 	%r236, %r233, %r32;
	ld.shared.f32 	%f105, [%r236];
	mul.wide.s32 	%rd151, %r235, 4;
	add.s64 	%rd152, %rd1, %rd151;
	st.global.f32 	[%rd152], %f105;
	add.s32 	%r237, %r234, %r7;
	mad.lo.s32 	%r238, %r237, %r58, %r29;
	add.s32 	%r239, %r236, %r32;
	ld.shared.f32 	%f106, [%r239];
	mul.wide.s32 	%rd153, %r238, 4;
	add.s64 	%rd154, %rd1, %rd153;
	st.global.f32 	[%rd154], %f106;
	add.s32 	%r240, %r237, %r7;
	mad.lo.s32 	%r241, %r240, %r58, %r29;
	add.s32 	%r242, %r239, %r32;
	ld.shared.f32 	%f107, [%r242];
	mul.wide.s32 	%rd155, %r241, 4;
	add.s64 	%rd156, %rd1, %rd155;
	st.global.f32 	[%rd156], %f107;
	add.s32 	%r243, %r240, %r7;
	mad.lo.s32 	%r244, %r243, %r58, %r29;
	add.s32 	%r245, %r242, %r32;
	ld.shared.f32 	%f108, [%r245];
	mul.wide.s32 	%rd157, %r244, 4;
	add.s64 	%rd158, %rd1, %rd157;
	st.global.f32 	[%rd158], %f108;
	add.s32 	%r246, %r243, %r7;
	mad.lo.s32 	%r247, %r246, %r58, %r29;
	add.s32 	%r248, %r245, %r32;
	ld.shared.f32 	%f109, [%r248];
	mul.wide.s32 	%rd159, %r247, 4;
	add.s64 	%rd160, %rd1, %rd159;
	st.global.f32 	[%rd160], %f109;
	add.s32 	%r249, %r246, %r7;
	mad.lo.s32 	%r250, %r249, %r58, %r29;
	add.s32 	%r251, %r248, %r32;
	ld.shared.f32 	%f110, [%r251];
	mul.wide.s32 	%rd161, %r250, 4;
	add.s64 	%rd162, %rd1, %rd161;
	st.global.f32 	[%rd162], %f110;
	add.s32 	%r252, %r249, %r7;
	mad.lo.s32 	%r253, %r252, %r58, %r29;
	add.s32 	%r254, %r251, %r32;
	ld.shared.f32 	%f111, [%r254];
	mul.wide.s32 	%rd163, %r253, 4;
	add.s64 	%rd164, %rd1, %rd163;
	st.global.f32 	[%rd164], %f111;
	add.s32 	%r255, %r252, %r7;
	mad.lo.s32 	%r256, %r255, %r58, %r29;
	add.s32 	%r257, %r254, %r32;
	ld.shared.f32 	%f112, [%r257];
	mul.wide.s32 	%rd165, %r256, 4;
	add.s64 	%rd166, %rd1, %rd165;
	st.global.f32 	[%rd166], %f112;
	add.s32 	%r258, %r255, %r7;
	mad.lo.s32 	%r259, %r258, %r58, %r29;
	add.s32 	%r260, %r257, %r32;
	ld.shared.f32 	%f113, [%r260];
	mul.wide.s32 	%rd167, %r259, 4;
	add.s64 	%rd168, %rd1, %rd167;
	st.global.f32 	[%rd168], %f113;
	add.s32 	%r261, %r258, %r7;
	mad.lo.s32 	%r262, %r261, %r58, %r29;
	add.s32 	%r263, %r260, %r32;
	ld.shared.f32 	%f114, [%r263];
	mul.wide.s32 	%rd169, %r262, 4;
	add.s64 	%rd170, %rd1, %rd169;
	st.global.f32 	[%rd170], %f114;
	add.s32 	%r264, %r261, %r7;
	mad.lo.s32 	%r265, %r264, %r58, %r29;
	add.s32 	%r266, %r263, %r32;
	ld.shared.f32 	%f115, [%r266];
	mul.wide.s32 	%rd171, %r265, 4;
	add.s64 	%rd172, %rd1, %rd171;
	st.global.f32 	[%rd172], %f115;
	add.s32 	%r267, %r264, %r7;
	mad.lo.s32 	%r268, %r267, %r58, %r29;
	add.s32 	%r269, %r266, %r32;
	ld.shared.f32 	%f116, [%r269];
	mul.wide.s32 	%rd173, %r268, 4;
	add.s64 	%rd174, %rd1, %rd173;
	st.global.f32 	[%rd174], %f116;
	add.s32 	%r270, %r267, %r7;
	mad.lo.s32 	%r271, %r270, %r58, %r29;
	add.s32 	%r272, %r269, %r32;
	ld.shared.f32 	%f117, [%r272];
	mul.wide.s32 	%rd175, %r271, 4;
	add.s64 	%rd176, %rd1, %rd175;
	st.global.f32 	[%rd176], %f117;
	add.s32 	%r273, %r270, %r7;
	mad.lo.s32 	%r274, %r273, %r58, %r29;
	add.s32 	%r275, %r272, %r32;
	ld.shared.f32 	%f118, [%r275];
	mul.wide.s32 	%rd177, %r274, 4;
	add.s64 	%rd178, %rd1, %rd177;
	st.global.f32 	[%rd178], %f118;
	add.s32 	%r276, %r273, %r7;
	mad.lo.s32 	%r277, %r276, %r58, %r29;
	add.s32 	%r278, %r275, %r32;
	ld.shared.f32 	%f119, [%r278];
	mul.wide.s32 	%rd179, %r277, 4;
	add.s64 	%rd180, %rd1, %rd179;
	st.global.f32 	[%rd180], %f119;
	add.s32 	%r279, %r276, %r7;
	mad.lo.s32 	%r280, %r279, %r58, %r29;
	add.s32 	%r281, %r278, %r32;
	ld.shared.f32 	%f120, [%r281];
	mul.wide.s32 	%rd181, %r280, 4;
	add.s64 	%rd182, %rd1, %rd181;
	st.global.f32 	[%rd182], %f120;
	add.s32 	%r282, %r279, %r7;
	mad.lo.s32 	%r283, %r282, %r58, %r29;
	add.s32 	%r284, %r281, %r32;
	ld.shared.f32 	%f121, [%r284];
	mul.wide.s32 	%rd183, %r283, 4;
	add.s64 	%rd184, %rd1, %rd183;
	st.global.f32 	[%rd184], %f121;
	add.s32 	%r285, %r282, %r7;
	mad.lo.s32 	%r286, %r285, %r58, %r29;
	add.s32 	%r287, %r284, %r32;
	ld.shared.f32 	%f122, [%r287];
	mul.wide.s32 	%rd185, %r286, 4;
	add.s64 	%rd186, %rd1, %rd185;
	st.global.f32 	[%rd186], %f122;
	add.s32 	%r288, %r285, %r7;
	mad.lo.s32 	%r289, %r288, %r58, %r29;
	add.s32 	%r290, %r287, %r32;
	ld.shared.f32 	%f123, [%r290];
	mul.wide.s32 	%rd187, %r289, 4;
	add.s64 	%rd188, %rd1, %rd187;
	st.global.f32 	[%rd188], %f123;
	add.s32 	%r291, %r288, %r7;
	mad.lo.s32 	%r292, %r291, %r58, %r29;
	add.s32 	%r293, %r290, %r32;
	ld.shared.f32 	%f124, [%r293];
	mul.wide.s32 	%rd189, %r292, 4;
	add.s64 	%rd190, %rd1, %rd189;
	st.global.f32 	[%rd190], %f124;
	add.s32 	%r294, %r291, %r7;
	mad.lo.s32 	%r295, %r294, %r58, %r29;
	add.s32 	%r296, %r293, %r32;
	ld.shared.f32 	%f125, [%r296];
	mul.wide.s32 	%rd191, %r295, 4;
	add.s64 	%rd192, %rd1, %rd191;
	st.global.f32 	[%rd192], %f125;
	add.s32 	%r297, %r294, %r7;
	mad.lo.s32 	%r298, %r297, %r58, %r29;
	add.s32 	%r299, %r296, %r32;
	ld.shared.f32 	%f126, [%r299];
	mul.wide.s32 	%rd193, %r298, 4;
	add.s64 	%rd194, %rd1, %rd193;
	st.global.f32 	[%rd194], %f126;
	add.s32 	%r300, %r297, %r7;
	mad.lo.s32 	%r301, %r300, %r58, %r29;
	add.s32 	%r302, %r299, %r32;
	ld.shared.f32 	%f127, [%r302];
	mul.wide.s32 	%rd195, %r301, 4;
	add.s64 	%rd196, %rd1, %rd195;
	st.global.f32 	[%rd196], %f127;
	add.s32 	%r303, %r300, %r7;
	mad.lo.s32 	%r304, %r303, %r58, %r29;
	add.s32 	%r305, %r302, %r32;
	ld.shared.f32 	%f128, [%r305];
	mul.wide.s32 	%rd197, %r304, 4;
	add.s64 	%rd198, %rd1, %rd197;
	st.global.f32 	[%rd198], %f128;
$L__BB0_26:
	ret;

}


// ===== COMPILED SASS (sm_100) =====

	.target	sm_100

	.elftype	@"ET_EXEC"


//--------------------- .note.nv.tkinfo           --------------------------
	.section	.note.nv.tkinfo,"",@"SHT_NOTE"
	.sectionflags	@"SHF_NOTE_NV_TKINFO"
	.tkinfo
        /*0018*/ 	.word	0x00000002
        /*0030*/ 	.string	""
        /*0030*/ 	.string	"ptxas"
        /*0030*/ 	.string	"Cuda compilation tools, release 13.0, V13.0.88"
        /*0030*/ 	.string	"Build cuda_13.0.r13.0/compiler.36424714_0"
        /*0030*/ 	.string	"-arch sm_100 -m 64 "



//--------------------- .note.nv.cuinfo           --------------------------
	.section	.note.nv.cuinfo,"",@"SHT_NOTE"
	.sectionflags	@"SHF_NOTE_NV_CUINFO"
        /*0018*/ 	.short	0x0002
        /*001a*/ 	.short	0x0064
        /*001c*/ 	.short	0x0082
	.zero		2


//--------------------- .nv.info                  --------------------------
	.section	.nv.info,"",@"SHT_CUDA_INFO"
	.align	4


	//----- nvinfo : EIATTR_REGCOUNT
	.align		4
        /*0000*/ 	.byte	0x04, 0x2f
        /*0002*/ 	.short	(.L_1 - .L_0)
	.align		4
.L_0:
        /*0004*/ 	.word	index@(_Z8Kernel_AILi32ELi64EEvPfS0_ii)
        /*0008*/ 	.word	0x00000020


	//----- nvinfo : EIATTR_FRAME_SIZE
	.align		4
.L_1:
        /*000c*/ 	.byte	0x04, 0x11
        /*000e*/ 	.short	(.L_3 - .L_2)
	.align		4
.L_2:
        /*0010*/ 	.word	index@(_Z8Kernel_AILi32ELi64EEvPfS0_ii)
        /*0014*/ 	.word	0x00000000


	//----- nvinfo : EIATTR_MIN_STACK_SIZE
	.align		4
.L_3:
        /*0018*/ 	.byte	0x04, 0x12
        /*001a*/ 	.short	(.L_5 - .L_4)
	.align		4
.L_4:
        /*001c*/ 	.word	index@(_Z8Kernel_AILi32ELi64EEvPfS0_ii)
        /*0020*/ 	.word	0x00000000
.L_5:


//--------------------- .nv.compat                --------------------------
	.section	.nv.compat,"",@"SHT_CUDA_COMPAT_INFO"
	.align	4
        /*0000*/ 	.byte	0x02, 0x09, 0x00, 0x00, 0x02, 0x02, 0x01, 0x00, 0x02, 0x05, 0x05, 0x00, 0x03, 0x07, 0x01, 0x01
        /*0010*/ 	.byte	0x02, 0x03, 0x00, 0x00, 0x02, 0x06, 0x01, 0x00, 0x04, 0x0b, 0x08, 0x00, 0x09, 0x00, 0x00, 0x00
        /*0020*/ 	.byte	0x00, 0x00, 0x00, 0x00


//--------------------- .nv.info._Z8Kernel_AILi32ELi64EEvPfS0_ii --------------------------
	.section	.nv.info._Z8Kernel_AILi32ELi64EEvPfS0_ii,"",@"SHT_CUDA_INFO"
	.sectionflags	@""
	.align	4


	//----- nvinfo : EIATTR_CUDA_API_VERSION
	.align		4
        /*0000*/ 	.byte	0x04, 0x37
        /*0002*/ 	.short	(.L_7 - .L_6)
.L_6:
        /*0004*/ 	.word	0x00000082


	//----- nvinfo : EIATTR_KPARAM_INFO
	.align		4
.L_7:
        /*0008*/ 	.byte	0x04, 0x17
        /*000a*/ 	.short	(.L_9 - .L_8)
.L_8:
        /*000c*/ 	.word	0x00000000
        /*0010*/ 	.short	0x0003
        /*0012*/ 	.short	0x0014
        /*0014*/ 	.byte	0x00, 0xf0, 0x11, 0x00


	//----- nvinfo : EIATTR_KPARAM_INFO
	.align		4
.L_9:
        /*0018*/ 	.byte	0x04, 0x17
        /*001a*/ 	.short	(.L_11 - .L_10)
.L_10:
        /*001c*/ 	.word	0x00000000
        /*0020*/ 	.short	0x0002
        /*0022*/ 	.short	0x0010
        /*0024*/ 	.byte	0x00, 0xf0, 0x11, 0x00


	//----- nvinfo : EIATTR_KPARAM_INFO
	.align		4
.L_11:
        /*0028*/ 	.byte	0x04, 0x17
        /*002a*/ 	.short	(.L_13 - .L_12)
.L_12:
        /*002c*/ 	.word	0x00000000
        /*0030*/ 	.short	0x0001
        /*0032*/ 	.short	0x0008
        /*0034*/ 	.byte	0x00, 0xf5, 0x21, 0x00


	//----- nvinfo : EIATTR_KPARAM_INFO
	.align		4
.L_13:
        /*0038*/ 	.byte	0x04, 0x17
        /*003a*/ 	.short	(.L_15 - .L_14)
.L_14:
        /*003c*/ 	.word	0x00000000
        /*0040*/ 	.short	0x0000
        /*0042*/ 	.short	0x0000
        /*0044*/ 	.byte	0x00, 0xf5, 0x21, 0x00


	//----- nvinfo : EIATTR_SPARSE_MMA_MASK
	.align		4
.L_15:
        /*0048*/ 	.byte	0x03, 0x50
        /*004a*/ 	.short	0x0000


	//----- nvinfo : EIATTR_MAXREG_COUNT
	.align		4
        /*004c*/ 	.byte	0x03, 0x1b
        /*004e*/ 	.short	0x00ff


	//----- nvinfo : EIATTR_NUM_BARRIERS
	.align		4
        /*0050*/ 	.byte	0x02, 0x4c
        /*0052*/ 	.byte	0x01
	.zero		1


	//----- nvinfo : EIATTR_MERCURY_ISA_VERSION
	.align		4
        /*0054*/ 	.byte	0x03, 0x5f
        /*0056*/ 	.short	0x0101


	//----- nvinfo : EIATTR_VRC_CTA_INIT_COUNT
	.align		4
        /*0058*/ 	.byte	0x02, 0x4a
	.zero		1
	.zero		1


	//----- nvinfo : EIATTR_EXIT_INSTR_OFFSETS
	.align		4
        /*005c*/ 	.byte	0x04, 0x1c
        /*005e*/ 	.short	(.L_17 - .L_16)


	//   ....[0]....
.L_16:
        /*0060*/ 	.word	0x00000ef0


	//   ....[1]....
        /*0064*/ 	.word	0x00000f60


	//   ....[2]....
        /*0068*/ 	.word	0x00000fe0


	//   ....[3]....
        /*006c*/ 	.word	0x00001060


	//   ....[4]....
        /*0070*/ 	.word	0x000010e0


	//   ....[5]....
        /*0074*/ 	.word	0x00001160


	//   ....[6]....
        /*0078*/ 	.word	0x000011e0


	//   ....[7]....
        /*007c*/ 	.word	0x00001260


	//   ....[8]....
        /*0080*/ 	.word	0x00001340


	//   ....[9]....
        /*0084*/ 	.word	0x000013c0


	//   ....[10]....
        /*0088*/ 	.word	0x000014a0


	//   ....[11]....
        /*008c*/ 	.word	0x000015e0


	//   ....[12]....
        /*0090*/ 	.word	0x00001840


	//   ....[13]....
        /*0094*/ 	.word	0x00001c20


	//   ....[14]....
        /*0098*/ 	.word	0x00002830


	//----- nvinfo : EIATTR_CBANK_PARAM_SIZE
	.align		4
.L_17:
        /*009c*/ 	.byte	0x03, 0x19
        /*009e*/ 	.short	0x0018


	//----- nvinfo : EIATTR_PARAM_CBANK
	.align		4
        /*00a0*/ 	.byte	0x04, 0x0a
        /*00a2*/ 	.short	(.L_19 - .L_18)
	.align		4
.L_18:
        /*00a4*/ 	.word	index@(.nv.constant0._Z8Kernel_AILi32ELi64EEvPfS0_ii)
        /*00a8*/ 	.short	0x0380
        /*00aa*/ 	.short	0x0018


	//----- nvinfo : EIATTR_SW_WAR
	.align		4
.L_19:
        /*00ac*/ 	.byte	0x04, 0x36
        /*00ae*/ 	.short	(.L_21 - .L_20)
.L_20:
        /*00b0*/ 	.word	0x00000008
.L_21:


//--------------------- .nv.callgraph             --------------------------
	.section	.nv.callgraph,"",@"SHT_CUDA_CALLGRAPH"
	.align	4
	.sectionentsize	8
	.align		4
        /*0000*/ 	.word	0x00000000
	.align		4
        /*0004*/ 	.word	0xffffffff
	.align		4
        /*0008*/ 	.word	0x00000000
	.align		4
        /*000c*/ 	.word	0xfffffffe
	.align		4
        /*0010*/ 	.word	0x00000000
	.align		4
        /*0014*/ 	.word	0xfffffffd
	.align		4
        /*0018*/ 	.word	0x00000000
	.align		4
        /*001c*/ 	.word	0xfffffffc


//--------------------- .text._Z8Kernel_AILi32ELi64EEvPfS0_ii --------------------------
	.section	.text._Z8Kernel_AILi32ELi64EEvPfS0_ii,"ax",@progbits
	.align	128
        .global         _Z8Kernel_AILi32ELi64EEvPfS0_ii
        .type           _Z8Kernel_AILi32ELi64EEvPfS0_ii,@function
        .size           _Z8Kernel_AILi32ELi64EEvPfS0_ii,(.L_x_2 - _Z8Kernel_AILi32ELi64EEvPfS0_ii)
        .other          _Z8Kernel_AILi32ELi64EEvPfS0_ii,@"STO_CUDA_ENTRY STV_DEFAULT"
_Z8Kernel_AILi32ELi64EEvPfS0_ii:
.text._Z8Kernel_AILi32ELi64EEvPfS0_ii:
[----:B------:R-:W-:Y:S01]  /*0000*/  LDC R1, c[0x0][0x37c] ;  /* 0x0000df00ff017b82 */ /* 0x000fe20000000800 */
[----:B------:R-:W0:Y:S07]  /*0010*/  S2R R0, SR_TID.Y ;  /* 0x0000000000007919 */ /* 0x000e2e0000002200 */
[----:B------:R-:W1:Y:S01]  /*0020*/  S2UR UR4, SR_CTAID.X ;  /* 0x00000000000479c3 */ /* 0x000e620000002500 */
[----:B------:R-:W2:Y:S01]  /*0030*/  LDCU.64 UR8, c[0x0][0x358] ;  /* 0x00006b00ff0877ac */ /* 0x000ea20008000a00 */
[----:B------:R-:W0:Y:S01]  /*0040*/  S2R R3, SR_CTAID.Y ;  /* 0x0000000000037919 */ /* 0x000e220000002600 */
[----:B------:R-:W3:Y:S05]  /*0050*/  S2R R2, SR_TID.X ;  /* 0x0000000000027919 */ /* 0x000eea0000002100 */
[----:B------:R-:W3:Y:S08]  /*0060*/  LDC.64 R14, c[0x0][0x380] ;  /* 0x0000e000ff0e7b82 */ /* 0x000ef00000000a00 */
[----:B------:R-:W4:Y:S01]  /*0070*/  LDC R27, c[0x0][0x394] ;  /* 0x0000e500ff1b7b82 */ /* 0x000f220000000800 */
[----:B-1----:R-:W-:Y:S01]  /*0080*/  USHF.L.U32 UR4, UR4, 0x6, URZ ;  /* 0x0000000604047899 */ /* 0x002fe200080006ff */
[----:B0-----:R-:W-:Y:S01]  /*0090*/  LEA R8, R3, R0, 0x5 ;  /* 0x0000000003087211 */ /* 0x001fe200078e28ff */
[----:B---3--:R-:W-:-:S04]  /*00a0*/  IMAD.WIDE.U32 R14, R2, 0x8, R14 ;  /* 0x00000008020e7825 */ /* 0x008fc800078e000e */
[----:B----4-:R-:W-:-:S04]  /*00b0*/  IMAD R7, R8, R27, UR4 ;  /* 0x0000000408077e24 */ /* 0x010fc8000f8e021b */
[----:B------:R-:W-:-:S06]  /*00c0*/  IMAD.WIDE R6, R7, 0x4, R14 ;  /* 0x0000000407067825 */ /* 0x000fcc00078e020e */
[----:B--2---:R-:W2:Y:S01]  /*00d0*/  LDG.E.64.CONSTANT R6, desc[UR8][R6.64] ;  /* 0x0000000806067981 */ /* 0x004ea2000c1e9b00 */
[----:B------:R-:W0:Y:S01]  /*00e0*/  S2UR UR6, SR_CgaCtaId ;  /* 0x00000000000679c3 */ /* 0x000e220000008800 */
[----:B------:R-:W-:-:S07]  /*00f0*/  UMOV UR5, 0x400 ;  /* 0x0000040000057882 */ /* 0x000fce0000000000 */
[----:B------:R-:W1:Y:S01]  /*0100*/  LDC R4, c[0x0][0x364] ;  /* 0x0000d900ff047b82 */ /* 0x000e620000000800 */
[----:B0-----:R-:W-:-:S06]  /*0110*/  ULEA UR5, UR6, UR5, 0x18 ;  /* 0x0000000506057291 */ /* 0x001fcc000f8ec0ff */
[----:B------:R-:W-:Y:S02]  /*0120*/  LEA R5, R2, UR5, 0x3 ;  /* 0x0000000502057c11 */ /* 0x000fe4000f8e18ff */
[----:B-1----:R-:W-:-:S03]  /*0130*/  ISETP.GT.U32.AND P0, PT, R4, 0x1f, PT ;  /* 0x0000001f0400780c */ /* 0x002fc60003f04070 */
[----:B------:R-:W-:-:S05]  /*0140*/  IMAD R9, R0, 0x104, R5 ;  /* 0x0000010400097824 */ /* 0x000fca00078e0205 */
[----:B--2---:R0:W-:Y:S05]  /*0150*/  STS.64 [R9], R6 ;  /* 0x0000000609007388 */ /* 0x0041ea0000000a00 */
[----:B------:R-:W-:Y:S05]  /*0160*/  @P0 BRA `(.L_x_0) ;  /* 0x0000000c00300947 */ /* 0x000fea0003800000 */
[----:B------:R-:W-:-:S05]  /*0170*/  IADD3 R8, PT, PT, R8, R4, RZ ;  /* 0x0000000408087210 */ /* 0x000fca0007ffe0ff */
[----:B0-----:R-:W-:-:S04]  /*0180*/  IMAD R7, R8, R27, UR4 ;  /* 0x0000000408077e24 */ /* 0x001fc8000f8e021b */
[----:B------:R-:W-:-:S06]  /*0190*/  IMAD.WIDE R6, R7, 0x4, R14 ;  /* 0x0000000407067825 */ /* 0x000fcc00078e020e */
[----:B------:R-:W2:Y:S01]  /*01a0*/  LDG.E.64.CONSTANT R6, desc[UR8][R6.64] ;  /* 0x0000000806067981 */ /* 0x000ea2000c1e9b00 */
[C---:B------:R-:W-:Y:S01]  /*01b0*/  IMAD R9, R4.reuse, 0x104, R9 ;  /* 0x0000010404097824 */ /* 0x040fe200078e0209 */
[----:B------:R-:W-:-:S04]  /*01c0*/  ISETP.GT.U32.AND P1, PT, R4, 0xf, PT ;  /* 0x0000000f0400780c */ /* 0x000fc80003f24070 */
[----:B--2---:R1:W-:Y:S09]  /*01d0*/  STS.64 [R9], R6 ;  /* 0x0000000609007388 */ /* 0x0043f20000000a00 */
[----:B------:R-:W-:Y:S05]  /*01e0*/  @P1 BRA `(.L_x_0) ;  /* 0x0000000c00101947 */ /* 0x000fea0003800000 */
[----:B------:R-:W-:-:S05]  /*01f0*/  IADD3 R8, PT, PT, R8, R4, RZ ;  /* 0x0000000408087210 */ /* 0x000fca0007ffe0ff */
[----:B-1----:R-:W-:-:S04]  /*0200*/  IMAD R7, R8, R27, UR4 ;  /* 0x0000000408077e24 */ /* 0x002fc8000f8e021b */
[----:B------:R-:W-:-:S06]  /*0210*/  IMAD.WIDE R6, R7, 0x4, R14 ;  /* 0x0000000407067825 */ /* 0x000fcc00078e020e */
[----:B------:R-:W2:Y:S01]  /*0220*/  LDG.E.64.CONSTANT R6, desc[UR8][R6.64] ;  /* 0x0000000806067981 */ /* 0x000ea2000c1e9b00 */
[C---:B------:R-:W-:Y:S01]  /*0230*/  IMAD R9, R4.reuse, 0x104, R9 ;  /* 0x0000010404097824 */ /* 0x040fe200078e0209 */
[----:B------:R-:W-:-:S04]  /*0240*/  ISETP.GT.U32.AND P1, PT, R4, 0xa, PT ;  /* 0x0000000a0400780c */ /* 0x000fc80003f24070 */
[----:B--2---:R2:W-:Y:S09]  /*0250*/  STS.64 [R9], R6 ;  /* 0x0000000609007388 */ /* 0x0045f20000000a00 */
[----:B------:R-:W-:Y:S05]  /*0260*/  @P1 BRA `(.L_x_0) ;  /* 0x0000000800f01947 */ /* 0x000fea0003800000 */
[----:B------:R-:W-:-:S05]  /*0270*/  IADD3 R8, PT, PT, R8, R4, RZ ;  /* 0x0000000408087210 */ /* 0x000fca0007ffe0ff */
[----:B--2---:R-:W-:-:S04]  /*0280*/  IMAD R7, R8, R27, UR4 ;  /* 0x0000000408077e24 */ /* 0x004fc8000f8e021b */
[----:B------:R-:W-:-:S06]  /*0290*/  IMAD.WIDE R6, R7, 0x4, R14 ;  /* 0x0000000407067825 */ /* 0x000fcc00078e020e */
[----:B------:R-:W2:Y:S01]  /*02a0*/  LDG.E.64.CONSTANT R6, desc[UR8][R6.64] ;  /* 0x0000000806067981 */ /* 0x000ea2000c1e9b00 */
[C---:B------:R-:W-:Y:S01]  /*02b0*/  IMAD R9, R4.reuse, 0x104, R9 ;  /* 0x0000010404097824 */ /* 0x040fe200078e0209 */
[----:B------:R-:W-:-:S04]  /*02c0*/  ISETP.GT.U32.AND P1, PT, R4, 0x7, PT ;  /* 0x000000070400780c */ /* 0x000fc80003f24070 */
[----:B--2---:R3:W-:Y:S09]  /*02d0*/  STS.64 [R9], R6 ;  /* 0x0000000609007388 */ /* 0x0047f20000000a00 */
[----:B------:R-:W-:Y:S05]  /*02e0*/  @P1 BRA `(.L_x_0) ;  /* 0x0000000800d01947 */ /* 0x000fea0003800000 */
[----:B------:R-:W-:-:S05]  /*02f0*/  IADD3 R8, PT, PT, R8, R4, RZ ;  /* 0x0000000408087210 */ /* 0x000fca0007ffe0ff */
[----:B---3--:R-:W-:-:S04]  /*0300*/  IMAD R7, R8, R27, UR4 ;  /* 0x0000000408077e24 */ /* 0x008fc8000f8e021b */
[----:B------:R-:W-:-:S06]  /*0310*/  IMAD.WIDE R6, R7, 0x4, R14 ;  /* 0x0000000407067825 */ /* 0x000fcc00078e020e */
[----:B------:R-:W2:Y:S01]  /*0320*/  LDG.E.64.CONSTANT R6, desc[UR8][R6.64] ;  /* 0x0000000806067981 */ /* 0x000ea2000c1e9b00 */
[C---:B------:R-:W-:Y:S01]  /*0330*/  IMAD R9, R4.reuse, 0x104, R9 ;  /* 0x0000010404097824 */ /* 0x040fe200078e0209 */
[----:B------:R-:W-:-:S04]  /*0340*/  ISETP.NE.AND P1, PT, R4, 0x7, PT ;  /* 0x000000070400780c */ /* 0x000fc80003f25270 */
[----:B--2---:R4:W-:Y:S09]  /*0350*/  STS.64 [R9], R6 ;  /* 0x0000000609007388 */ /* 0x0049f20000000a00 */
[----:B------:R-:W-:Y:S05]  /*0360*/  @!P1 BRA `(.L_x_0) ;  /* 0x0000000800b09947 */ /* 0x000fea0003800000 */
[----:B------:R-:W-:-:S05]  /*0370*/  IADD3 R8, PT, PT, R8, R4, RZ ;  /* 0x0000000408087210 */ /* 0x000fca0007ffe0ff */
[----:B----4-:R-:W-:-:S04]  /*0380*/  IMAD R7, R8, R27, UR4 ;  /* 0x0000000408077e24 */ /* 0x010fc8000f8e021b */
[----:B------:R-:W-:-:S06]  /*0390*/  IMAD.WIDE R6, R7, 0x4, R14 ;  /* 0x0000000407067825 */ /* 0x000fcc00078e020e */
[----:B------:R-:W2:Y:S01]  /*03a0*/  LDG.E.64.CONSTANT R6, desc[UR8][R6.64] ;  /* 0x0000000806067981 */ /* 0x000ea2000c1e9b00 */
[C---:B------:R-:W-:Y:S01]  /*03b0*/  IMAD R9, R4.reuse, 0x104, R9 ;  /* 0x0000010404097824 */ /* 0x040fe200078e0209 */
[----:B------:R-:W-:-:S04]  /*03c0*/  ISETP.GT.U32.AND P1, PT, R4, 0x5, PT ;  /* 0x000000050400780c */ /* 0x000fc80003f24070 */
[----:B--2---:R0:W-:Y:S09]  /*03d0*/  STS.64 [R9], R6 ;  /* 0x0000000609007388 */ /* 0x0041f20000000a00 */
[----:B------:R-:W-:Y:S05]  /*03e0*/  @P1 BRA `(.L_x_0) ;  /* 0x0000000800901947 */ /* 0x000fea0003800000 */
[----:B------:R-:W-:-:S05]  /*03f0*/  IADD3 R8, PT, PT, R8, R4, RZ ;  /* 0x0000000408087210 */ /* 0x000fca0007ffe0ff */
[----:B0-----:R-:W-:-:S04]  /*0400*/  IMAD R7, R8, R27, UR4 ;  /* 0x0000000408077e24 */ /* 0x001fc8000f8e021b */
[----:B------:R-:W-:-:S06]  /*0410*/  IMAD.WIDE R6, R7, 0x4, R14 ;  /* 0x0000000407067825 */ /* 0x000fcc00078e020e */
[----:B------:R-:W2:Y:S01]  /*0420*/  LDG.E.64.CONSTANT R6, desc[UR8][R6.64] ;  /* 0x0000000806067981 */ /* 0x000ea2000c1e9b00 */
[C---:B------:R-:W-:Y:S01]  /*0430*/  IMAD R9, R4.reuse, 0x104, R9 ;  /* 0x0000010404097824 */ /* 0x040fe200078e0209 */
[----:B------:R-:W-:-:S04]  /*0440*/  ISETP.NE.AND P1, PT, R4, 0x5, PT ;  /* 0x000000050400780c */ /* 0x000fc80003f25270 */
[----:B--2---:R0:W-:Y:S09]  /*0450*/  STS.64 [R9], R6 ;  /* 0x0000000609007388 */ /* 0x0041f20000000a00 */
[----:B------:R-:W-:Y:S05]  /*0460*/  @!P1 BRA `(.L_x_0) ;  /* 0x0000000800709947 */ /* 0x000fea0003800000 */
        /* <DEDUP_REMOVED lines=8> */
[----:B------:R-:W-:-:S04]  /*04f0*/  IADD3 R8, PT, PT, R8, R4, RZ ;  /* 0x0000000408087210 */ /* 0x000fc80007ffe0ff */
[C---:B0-----:R-:W-:Y:S01]  /*0500*/  IADD3 R6, PT, PT, R8.reuse, R4, RZ ;  /* 0x0000000408067210 */ /* 0x041fe20007ffe0ff */
[----:B------:R-:W-:-:S03]  /*0510*/  IMAD R7, R8, R27, UR4 ;  /* 0x0000000408077e24 */ /* 0x000fc6000f8e021b */
[C---:B------:R-:W-:Y:S01]  /*0520*/  IADD3 R12, PT, PT, R6.reuse, R4, RZ ;  /* 0x00000004060c7210 */ /* 0x040fe20007ffe0ff */
[----:B------:R-:W-:Y:S02]  /*0530*/  IMAD R9, R6, R27, UR4 ;  /* 0x0000000406097e24 */ /* 0x000fe4000f8e021b */
[----:B------:R-:W-:-:S04]  /*0540*/  IMAD.WIDE R6, R7, 0x4, R14 ;  /* 0x0000000407067825 */ /* 0x000fc800078e020e */
[----:B------:R-:W-:Y:S02]  /*0550*/  IMAD R11, R12, R27, UR4 ;  /* 0x000000040c0b7e24 */ /* 0x000fe4000f8e021b */
[--C-:B------:R-:W-:Y:S01]  /*0560*/  IMAD.WIDE R8, R9, 0x4, R14.reuse ;  /* 0x0000000409087825 */ /* 0x100fe200078e020e */
[----:B------:R-:W2:Y:S03]  /*0570*/  LDG.E.64.CONSTANT R6, desc[UR8][R6.64] ;  /* 0x0000000806067981 */ /* 0x000ea6000c1e9b00 */
[----:B------:R-:W-:Y:S02]  /*0580*/  IMAD.WIDE R10, R11, 0x4, R14 ;  /* 0x000000040b0a7825 */ /* 0x000fe400078e020e */
[----:B------:R-:W3:Y:S04]  /*0590*/  LDG.E.64.CONSTANT R8, desc[UR8][R8.64] ;  /* 0x0000000808087981 */ /* 0x000ee8000c1e9b00 */
[----:B------:R-:W4:Y:S01]  /*05a0*/  LDG.E.64.CONSTANT R10, desc[UR8][R10.64] ;  /* 0x000000080a0a7981 */ /* 0x000f22000c1e9b00 */
[----:B------:R-:W-:-:S04]  /*05b0*/  IMAD R13, R4, 0x104, R13 ;  /* 0x00000104040d7824 */ /* 0x000fc800078e020d */
[----:B------:R-:W-:-:S04]  /*05c0*/  IMAD R17, R4, 0x104, R13 ;  /* 0x0000010404117824 */ /* 0x000fc800078e020d */
[C---:B------:R-:W-:Y:S01]  /*05d0*/  IMAD R19, R4.reuse, 0x104, R17 ;  /* 0x0000010404137824 */ /* 0x040fe200078e0211 */
[----:B------:R-:W-:Y:S01]  /*05e0*/  ISETP.NE.AND P1, PT, R4, 0x3, PT ;  /* 0x000000030400780c */ /* 0x000fe20003f25270 */
[----:B--2---:R0:W-:Y:S04]  /*05f0*/  STS.64 [R13], R6 ;  /* 0x000000060d007388 */ /* 0x0041e80000000a00 */
[----:B---3--:R0:W-:Y:S04]  /*0600*/  STS.64 [R17], R8 ;  /* 0x0000000811007388 */ /* 0x0081e80000000a00 */
[----:B----4-:R0:W-:Y:S04]  /*0610*/  STS.64 [R19], R10 ;  /* 0x0000000a13007388 */ /* 0x0101e80000000a00 */
[----:B------:R-:W-:Y:S05]  /*0620*/  @!P1 BRA `(.L_x_0) ;  /* 0x0000000800009947 */ /* 0x000fea0003800000 */
[----:B------:R-:W-:-:S04]  /*0630*/  IADD3 R12, PT, PT, R12, R4, RZ ;  /* 0x000000040c0c7210 */ /* 0x000fc80007ffe0ff */
[C---:B0-----:R-:W-:Y:S01]  /*0640*/  IADD3 R6, PT, PT, R12.reuse, R4, RZ ;  /* 0x000000040c067210 */ /* 0x041fe20007ffe0ff */
[----:B------:R-:W-:-:S03]  /*0650*/  IMAD R9, R12, R27, UR4 ;  /* 0x000000040c097e24 */ /* 0x000fc6000f8e021b */
[CC--:B------:R-:W-:Y:S01]  /*0660*/  IADD3 R7, PT, PT, R6.reuse, R4.reuse, RZ ;  /* 0x0000000406077210 */ /* 0x0c0fe20007ffe0ff */
[----:B------:R-:W-:Y:S02]  /*0670*/  IMAD R11, R6, R27, UR4 ;  /* 0x00000004060b7e24 */ /* 0x000fe4000f8e021b */
[----:B------:R-:W-:Y:S01]  /*0680*/  IMAD.WIDE R8, R9, 0x4, R14 ;  /* 0x0000000409087825 */ /* 0x000fe200078e020e */
[----:B------:R-:W-:-:S03]  /*0690*/  IADD3 R10, PT, PT, R7, R4, RZ ;  /* 0x00000004070a7210 */ /* 0x000fc60007ffe0ff */
[-C--:B------:R-:W-:Y:S01]  /*06a0*/  IMAD R7, R7, R27.reuse, UR4 ;  /* 0x0000000407077e24 */ /* 0x080fe2000f8e021b */
[C---:B------:R-:W-:Y:S01]  /*06b0*/  IADD3 R18, PT, PT, R10.reuse, R4, RZ ;  /* 0x000000040a127210 */ /* 0x040fe20007ffe0ff */
[----:B------:R-:W-:Y:S01]  /*06c0*/  IMAD R17, R10, R27, UR4 ;  /* 0x000000040a117e24 */ /* 0x000fe2000f8e021b */
[----:B------:R-:W2:Y:S01]  /*06d0*/  LDG.E.64.CONSTANT R8, desc[UR8][R8.64] ;  /* 0x0000000808087981 */ /* 0x000ea2000c1e9b00 */
[----:B------:R-:W-:-:S04]  /*06e0*/  IMAD.WIDE R10, R11, 0x4, R14 ;  /* 0x000000040b0a7825 */ /* 0x000fc800078e020e */
[----:B------:R-:W-:Y:S02]  /*06f0*/  IMAD R13, R18, R27, UR4 ;  /* 0x00000004120d7e24 */ /* 0x000fe4000f8e021b */
[--C-:B------:R-:W-:Y:S01]  /*0700*/  IMAD.WIDE R6, R7, 0x4, R14.reuse ;  /* 0x0000000407067825 */ /* 0x100fe200078e020e */
[----:B------:R-:W3:Y:S03]  /*0710*/  LDG.E.64.CONSTANT R10, desc[UR8][R10.64] ;  /* 0x000000080a0a7981 */ /* 0x000ee6000c1e9b00 */
[--C-:B------:R-:W-:Y:S02]  /*0720*/  IMAD.WIDE R16, R17, 0x4, R14.reuse ;  /* 0x0000000411107825 */ /* 0x100fe400078e020e */
[----:B------:R-:W4:Y:S02]  /*0730*/  LDG.E.64.CONSTANT R6, desc[UR8][R6.64] ;  /* 0x0000000806067981 */ /* 0x000f24000c1e9b00 */
[----:B------:R-:W-:-:S02]  /*0740*/  IMAD.WIDE R12, R13, 0x4, R14 ;  /* 0x000000040d0c7825 */ /* 0x000fc400078e020e */
[----:B------:R-:W5:Y:S04]  /*0750*/  LDG.E.64.CONSTANT R16, desc[UR8][R16.64] ;  /* 0x0000000810107981 */ /* 0x000f68000c1e9b00 */
[----:B------:R-:W5:Y:S01]  /*0760*/  LDG.E.64.CONSTANT R12, desc[UR8][R12.64] ;  /* 0x000000080c0c7981 */ /* 0x000f62000c1e9b00 */
[----:B------:R-:W-:-:S04]  /*0770*/  IMAD R19, R4, 0x104, R19 ;  /* 0x0000010404137824 */ /* 0x000fc800078e0213 */
[----:B------:R-:W-:-:S04]  /*0780*/  IMAD R23, R4, 0x104, R19 ;  /* 0x0000010404177824 */ /* 0x000fc800078e0213 */
[----:B------:R-:W-:-:S04]  /*0790*/  IMAD R25, R4, 0x104, R23 ;  /* 0x0000010404197824 */ /* 0x000fc800078e0217 */
[----:B------:R-:W-:-:S04]  /*07a0*/  IMAD R29, R4, 0x104, R25 ;  /* 0x00000104041d7824 */ /* 0x000fc800078e0219 */
[C---:B------:R-:W-:Y:S01]  /*07b0*/  IMAD R21, R4.reuse, 0x104, R29 ;  /* 0x0000010404157824 */ /* 0x040fe200078e021d */
[----:B------:R-:W-:Y:S01]  /*07c0*/  ISETP.GT.U32.AND P1, PT, R4, 0x1, PT ;  /* 0x000000010400780c */ /* 0x000fe20003f24070 */
[----:B--2---:R0:W-:Y:S04]  /*07d0*/  STS.64 [R19], R8 ;  /* 0x0000000813007388 */ /* 0x0041e80000000a00 */
[----:B---3--:R0:W-:Y:S04]  /*07e0*/  STS.64 [R23], R10 ;  /* 0x0000000a17007388 */ /* 0x0081e80000000a00 */
[----:B----4-:R0:W-:Y:S04]  /*07f0*/  STS.64 [R25], R6 ;  /* 0x0000000619007388 */ /* 0x0101e80000000a00 */
[----:B-----5:R0:W-:Y:S04]  /*0800*/  STS.64 [R29], R16 ;  /* 0x000000101d007388 */ /* 0x0201e80000000a00 */
[----:B------:R0:W-:Y:S01]  /*0810*/  STS.64 [R21], R12 ;  /* 0x0000000c15007388 */ /* 0x0001e20000000a00 */
[----:B------:R-:W-:Y:S05]  /*0820*/  @P1 BRA `(.L_x_0) ;  /* 0x0000000400801947 */ /* 0x000fea0003800000 */
        /* <DEDUP_REMOVED lines=8> */
[-C--:B------:R-:W-:Y:S01]  /*08b0*/  IADD3 R10, PT, PT, R9, R4.reuse, RZ ;  /* 0x00000004090a7210 */ /* 0x080fe20007ffe0ff */
[--C-:B------:R-:W-:Y:S01]  /*08c0*/  IMAD.WIDE R18, R19, 0x4, R14.reuse ;  /* 0x0000000413127825 */ /* 0x100fe200078e020e */
[----:B------:R-:W2:Y:S03]  /*08d0*/  LDG.E.64.CONSTANT R6, desc[UR8][R6.64] ;  /* 0x0000000806067981 */ /* 0x000ea6000c1e9b00 */
[----:B------:R-:W-:Y:S02]  /*08e0*/  IMAD R9, R9, R27, UR4 ;  /* 0x0000000409097e24 */ /* 0x000fe4000f8e021b */
[----:B------:R-:W-:Y:S01]  /*08f0*/  IMAD.WIDE R12, R13, 0x4, R14 ;  /* 0x000000040d0c7825 */ /* 0x000fe200078e020e */
[----:B------:R-:W3:Y:S01]  /*0900*/  LDG.E.64.CONSTANT R18, desc[UR8][R18.64] ;  /* 0x0000000812127981 */ /* 0x000ee2000c1e9b00 */
[----:B------:R-:W-:-:S02]  /*0910*/  IADD3 R20, PT, PT, R10, R4, RZ ;  /* 0x000000040a147210 */ /* 0x000fc40007ffe0ff */
[--C-:B------:R-:W-:Y:S02]  /*0920*/  IMAD.WIDE R8, R9, 0x4, R14.reuse ;  /* 0x0000000409087825 */ /* 0x100fe400078e020e */
[----:B------:R-:W4:Y:S02]  /*0930*/  LDG.E.64.CONSTANT R12, desc[UR8][R12.64] ;  /* 0x000000080c0c7981 */ /* 0x000f24000c1e9b00 */
[-C--:B------:R-:W-:Y:S02]  /*0940*/  IMAD R11, R10, R27.reuse, UR4 ;  /* 0x000000040a0b7e24 */ /* 0x080fe4000f8e021b */
[----:B------:R-:W5:Y:S01]  /*0950*/  LDG.E.64.CONSTANT R8, desc[UR8][R8.64] ;  /* 0x0000000808087981 */ /* 0x000f62000c1e9b00 */
[----:B------:R-:W-:Y:S02]  /*0960*/  IMAD R17, R20, R27, UR4 ;  /* 0x0000000414117e24 */ /* 0x000fe4000f8e021b */
[----:B------:R-:W-:-:S04]  /*0970*/  IMAD.WIDE R10, R11, 0x4, R14 ;  /* 0x000000040b0a7825 */ /* 0x000fc800078e020e */
[----:B------:R-:W-:Y:S02]  /*0980*/  IMAD.WIDE R16, R17, 0x4, R14 ;  /* 0x0000000411107825 */ /* 0x000fe400078e020e */
[----:B------:R-:W5:Y:S04]  /*0990*/  LDG.E.64.CONSTANT R10, desc[UR8][R10.64] ;  /* 0x000000080a0a7981 */ /* 0x000f68000c1e9b00 */
[----:B------:R-:W5:Y:S01]  /*09a0*/  LDG.E.64.CONSTANT R16, desc[UR8][R16.64] ;  /* 0x0000000810107981 */ /* 0x000f62000c1e9b00 */
[----:B------:R-:W-:Y:S01]  /*09b0*/  IADD3 R20, PT, PT, R20, R4, RZ ;  /* 0x0000000414147210 */ /* 0x000fe20007ffe0ff */
[----:B------:R-:W-:-:S04]  /*09c0*/  IMAD R25, R4, 0x104, R21 ;  /* 0x0000010404197824 */ /* 0x000fc800078e0215 */
[C---:B------:R-:W-:Y:S01]  /*09d0*/  IMAD R29, R20.reuse, R27, UR4 ;  /* 0x00000004141d7e24 */ /* 0x040fe2000f8e021b */
[-C--:B------:R-:W-:Y:S01]  /*09e0*/  IADD3 R20, PT, PT, R20, R4.reuse, RZ ;  /* 0x0000000414147210 */ /* 0x080fe20007ffe0ff */
[----:B------:R-:W-:Y:S02]  /*09f0*/  IMAD R21, R4, 0x104, R25 ;  /* 0x0000010404157824 */ /* 0x000fe400078e0219 */
[----:B------:R-:W-:Y:S01]  /*0a00*/  IMAD.WIDE R28, R29, 0x4, R14 ;  /* 0x000000041d1c7825 */ /* 0x000fe200078e020e */
[----:B------:R-:W-:-:S03]  /*0a10*/  IADD3 R24, PT, PT, R20, R4, RZ ;  /* 0x0000000414187210 */ /* 0x000fc60007ffe0ff */
[----:B------:R-:W-:Y:S01]  /*0a20*/  IMAD R23, R4, 0x104, R21 ;  /* 0x0000010404177824 */ /* 0x000fe200078e0215 */
[-C--:B------:R-:W-:Y:S01]  /*0a30*/  IADD3 R22, PT, PT, R24, R4.reuse, RZ ;  /* 0x0000000418167210 */ /* 0x080fe20007ffe0ff */
[----:B------:R-:W5:Y:S02]  /*0a40*/  LDG.E.64.CONSTANT R28, desc[UR8][R28.64] ;  /* 0x000000081c1c7981 */ /* 0x000f64000c1e9b00 */
[----:B------:R-:W-:Y:S02]  /*0a50*/  IMAD R26, R4, 0x104, R23 ;  /* 0x00000104041a7824 */ /* 0x000fe400078e0217 */
[----:B------:R-:W-:Y:S01]  /*0a60*/  IMAD R20, R20, R27, UR4 ;  /* 0x0000000414147e24 */ /* 0x000fe2000f8e021b */
[----:B--2---:R-:W-:Y:S04]  /*0a70*/  STS.64 [R25], R6 ;  /* 0x0000000619007388 */ /* 0x004fe80000000a00 */
[----:B---3--:R-:W-:Y:S04]  /*0a80*/  STS.64 [R21], R18 ;  /* 0x0000001215007388 */ /* 0x008fe80000000a00 */
[----:B----4-:R0:W-:Y:S04]  /*0a90*/  STS.64 [R23], R12 ;  /* 0x0000000c17007388 */ /* 0x0101e80000000a00 */
[----:B-----5:R1:W-:Y:S01]  /*0aa0*/  STS.64 [R26], R8 ;  /* 0x000000081a007388 */ /* 0x0203e20000000a00 */
[----:B0-----:R-:W-:Y:S01]  /*0ab0*/  IADD3 R23, PT, PT, R22, R4, RZ ;  /* 0x0000000416177210 */ /* 0x001fe20007ffe0ff */
[----:B------:R-:W-:-:S03]  /*0ac0*/  IMAD R13, R4, 0x104, R26 ;  /* 0x00000104040d7824 */ /* 0x000fc600078e021a */
[----:B-1----:R-:W-:Y:S01]  /*0ad0*/  IADD3 R26, PT, PT, R23, R4, RZ ;  /* 0x00000004171a7210 */ /* 0x002fe20007ffe0ff */
[----:B------:R-:W-:-:S04]  /*0ae0*/  IMAD.WIDE R20, R20, 0x4, R14 ;  /* 0x0000000414147825 */ /* 0x000fc800078e020e */
[-C--:B------:R-:W-:Y:S01]  /*0af0*/  IMAD R19, R24, R27.reuse, UR4 ;  /* 0x0000000418137e24 */ /* 0x080fe2000f8e021b */
[-C--:B------:R-:W-:Y:S01]  /*0b00*/  IADD3 R24, PT, PT, R26, R4.reuse, RZ ;  /* 0x000000041a187210 */ /* 0x080fe20007ffe0ff */
[----:B------:R0:W2:Y:S01]  /*0b10*/  LDG.E.64.CONSTANT R6, desc[UR8][R20.64] ;  /* 0x0000000814067981 */ /* 0x0000a2000c1e9b00 */
[----:B------:R-:W-:Y:S02]  /*0b20*/  IMAD R25, R4, 0x104, R13 ;  /* 0x0000010404197824 */ /* 0x000fe400078e020d */
[-C--:B------:R-:W-:Y:S01]  /*0b30*/  IMAD R12, R22, R27.reuse, UR4 ;  /* 0x00000004160c7e24 */ /* 0x080fe2000f8e021b */
[----:B0-----:R-:W-:Y:S01]  /*0b40*/  IADD3 R21, PT, PT, R24, R4, RZ ;  /* 0x0000000418157210 */ /* 0x001fe20007ffe0ff */
[----:B------:R-:W-:-:S03]  /*0b50*/  IMAD R23, R23, R27, UR4 ;  /* 0x0000000417177e24 */ /* 0x000fc6000f8e021b */
[-C--:B------:R-:W-:Y:S01]  /*0b60*/  IADD3 R20, PT, PT, R21, R4.reuse, RZ ;  /* 0x0000000415147210 */ /* 0x080fe20007ffe0ff */
[----:B------:R-:W-:Y:S01]  /*0b70*/  IMAD.WIDE R18, R19, 0x4, R14 ;  /* 0x0000000413127825 */ /* 0x000fe200078e020e */
[----:B------:R0:W-:Y:S02]  /*0b80*/  STS.64 [R13], R10 ;  /* 0x0000000a0d007388 */ /* 0x0001e40000000a00 */
[----:B------:R-:W-:Y:S01]  /*0b90*/  IADD3 R22, PT, PT, R20, R4, RZ ;  /* 0x0000000414167210 */ /* 0x000fe20007ffe0ff */
[-C--:B------:R-:W-:Y:S02]  /*0ba0*/  IMAD R26, R26, R27.reuse, UR4 ;  /* 0x000000041a1a7e24 */ /* 0x080fe4000f8e021b */
[-C--:B------:R-:W-:Y:S01]  /*0bb0*/  IMAD R24, R24, R27.reuse, UR4 ;  /* 0x0000000418187e24 */ /* 0x080fe2000f8e021b */
[----:B------:R1:W-:Y:S01]  /*0bc0*/  STS.64 [R25], R16 ;  /* 0x0000001019007388 */ /* 0x0003e20000000a00 */
[----:B------:R-:W-:-:S03]  /*0bd0*/  IMAD R21, R21, R27, UR4 ;  /* 0x0000000415157e24 */ /* 0x000fc6000f8e021b */
[----:B------:R3:W4:Y:S01]  /*0be0*/  LDG.E.64.CONSTANT R8, desc[UR8][R18.64] ;  /* 0x0000000812087981 */ /* 0x000722000c1e9b00 */
[----:B0-----:R-:W-:-:S04]  /*0bf0*/  IMAD.WIDE R12, R12, 0x4, R14 ;  /* 0x000000040c0c7825 */ /* 0x001fc800078e020e */
[--C-:B------:R-:W-:Y:S02]  /*0c00*/  IMAD.WIDE R10, R23, 0x4, R14.reuse ;  /* 0x00000004170a7825 */ /* 0x100fe400078e020e */
[----:B------:R-:W5:Y:S02]  /*0c10*/  LDG.E.64.CONSTANT R12, desc[UR8][R12.64] ;  /* 0x000000080c0c7981 */ /* 0x000f64000c1e9b00 */
[-C--:B------:R-:W-:Y:S02]  /*0c20*/  IMAD R23, R20, R27.reuse, UR4 ;  /* 0x0000000414177e24 */ /* 0x080fe4000f8e021b */
[----:B------:R-:W-:Y:S01]  /*0c30*/  IMAD R27, R22, R27, UR4 ;  /* 0x00000004161b7e24 */ /* 0x000fe2000f8e021b */
[----:B------:R-:W5:Y:S01]  /*0c40*/  LDG.E.64.CONSTANT R10, desc[UR8][R10.64] ;  /* 0x000000080a0a7981 */ /* 0x000f62000c1e9b00 */
[----:B-1----:R-:W-:-:S04]  /*0c50*/  IMAD.WIDE R16, R26, 0x4, R14 ;  /* 0x000000041a107825 */ /* 0x002fc800078e020e */
[--C-:B---3--:R-:W-:Y:S02]  /*0c60*/  IMAD.WIDE R18, R24, 0x4, R14.reuse ;  /* 0x0000000418127825 */ /* 0x108fe400078e020e */
[----:B------:R-:W3:Y:S02]  /*0c70*/  LDG.E.64.CONSTANT R16, desc[UR8][R16.64] ;  /* 0x0000000810107981 */ /* 0x000ee4000c1e9b00 */
[--C-:B------:R-:W-:Y:S02]  /*0c80*/  IMAD.WIDE R20, R21, 0x4, R14.reuse ;  /* 0x0000000415147825 */ /* 0x100fe400078e020e */
[----:B------:R-:W3:Y:S02]  /*0c90*/  LDG.E.64.CONSTANT R18, desc[UR8][R18.64] ;  /* 0x0000000812127981 */ /* 0x000ee4000c1e9b00 */
[--C-:B------:R-:W-:Y:S02]  /*0ca0*/  IMAD.WIDE R22, R23, 0x4, R14.reuse ;  /* 0x0000000417167825 */ /* 0x100fe400078e020e */
[----:B------:R-:W3:Y:S02]  /*0cb0*/  LDG.E.64.CONSTANT R20, desc[UR8][R20.64] ;  /* 0x0000000814147981 */ /* 0x000ee4000c1e9b00 */
[----:B------:R-:W-:-:S02]  /*0cc0*/  IMAD.WIDE R14, R27, 0x4, R14 ;  /* 0x000000041b0e7825 */ /* 0x000fc400078e020e */
[----:B------:R-:W3:Y:S04]  /*0cd0*/  LDG.E.64.CONSTANT R22, desc[UR8][R22.64] ;  /* 0x0000000816167981 */ /* 0x000ee8000c1e9b00 */
[----:B------:R-:W3:Y:S01]  /*0ce0*/  LDG.E.64.CONSTANT R14, desc[UR8][R14.64] ;  /* 0x000000080e0e7981 */ /* 0x000ee2000c1e9b00 */
[----:B------:R-:W-:-:S05]  /*0cf0*/  IMAD R25, R4, 0x104, R25 ;  /* 0x0000010404197824 */ /* 0x000fca00078e0219 */
[----:B------:R0:W-:Y:S02]  /*0d00*/  STS.64 [R25], R28 ;  /* 0x0000001c19007388 */ /* 0x0001e40000000a00 */
[----:B0-----:R-:W-:-:S04]  /*0d10*/  IMAD R25, R4, 0x104, R25 ;  /* 0x0000010404197824 */ /* 0x001fc800078e0219 */
[----:B------:R-:W-:-:S04]  /*0d20*/  IMAD R27, R4, 0x104, R25 ;  /* 0x00000104041b7824 */ /* 0x000fc800078e0219 */
[----:B------:R-:W-:-:S04]  /*0d30*/  IMAD R29, R4, 0x104, R27 ;  /* 0x00000104041d7824 */ /* 0x000fc800078e021b */
[----:B------:R-:W-:-:S04]  /*0d40*/  IMAD R24, R4, 0x104, R29 ;  /* 0x0000010404187824 */ /* 0x000fc800078e021d */
[----:B------:R-:W-:-:S04]  /*0d50*/  IMAD R26, R4, 0x104, R24 ;  /* 0x00000104041a7824 */ /* 0x000fc800078e0218 */
[C---:B------:R-:W-:Y:S01]  /*0d60*/  IMAD R28, R4.reuse, 0x104, R26 ;  /* 0x00000104041c7824 */ /* 0x040fe200078e021a */
[----:B--2---:R0:W-:Y:S03]  /*0d70*/  STS.64 [R25], R6 ;  /* 0x0000000619007388 */ /* 0x0041e60000000a00 */
[C---:B0-----:R-:W-:Y:S01]  /*0d80*/  IMAD R7, R4.reuse, 0x104, R28 ;  /* 0x0000010404077824 */ /* 0x041fe200078e021c */
[----:B----4-:R0:W-:Y:S04]  /*0d90*/  STS.64 [R27], R8 ;  /* 0x000000081b007388 */ /* 0x0101e80000000a00 */
[----:B-----5:R1:W-:Y:S01]  /*0da0*/  STS.64 [R29], R12 ;  /* 0x0000000c1d007388 */ /* 0x0203e20000000a00 */
[----:B0-----:R-:W-:-:S03]  /*0db0*/  IMAD R9, R4, 0x104, R7 ;  /* 0x0000010404097824 */ /* 0x001fc600078e0207 */
[----:B------:R1:W-:Y:S01]  /*0dc0*/  STS.64 [R24], R10 ;  /* 0x0000000a18007388 */ /* 0x0003e20000000a00 */
[----:B------:R-:W-:-:S03]  /*0dd0*/  IMAD R6, R4, 0x104, R9 ;  /* 0x0000010404067824 */ /* 0x000fc600078e0209 */
[----:B---3--:R1:W-:Y:S04]  /*0de0*/  STS.64 [R26], R16 ;  /* 0x000000101a007388 */ /* 0x0083e80000000a00 */
[----:B------:R1:W-:Y:S04]  /*0df0*/  STS.64 [R28], R18 ;  /* 0x000000121c007388 */ /* 0x0003e80000000a00 */
[----:B------:R1:W-:Y:S04]  /*0e00*/  STS.64 [R7], R20 ;  /* 0x0000001407007388 */ /* 0x0003e80000000a00 */
[----:B------:R1:W-:Y:S04]  /*0e10*/  STS.64 [R9], R22 ;  /* 0x0000001609007388 */ /* 0x0003e80000000a00 */
[----:B------:R1:W-:Y:S02]  /*0e20*/  STS.64 [R6], R14 ;  /* 0x0000000e06007388 */ /* 0x0003e40000000a00 */
.L_x_0:
[----:B------:R-:W-:Y:S01]  /*0e30*/  BAR.SYNC.DEFER_BLOCKING 0x0 ;  /* 0x0000000000007b1d */ /* 0x000fe20000010000 */
[----:B------:R-:W-:Y:S01]  /*0e40*/  IMAD R5, R2, 0xfc, R5 ;  /* 0x000000fc02057824 */ /* 0x000fe200078e0205 */
[----:B-1----:R-:W-:Y:S02]  /*0e50*/  LEA R20, R3, R2, 0x5 ;  /* 0x0000000203147211 */ /* 0x002fe400078e28ff */
[----:B------:R-:W-:Y:S02]  /*0e60*/  ISETP.GT.U32.AND P1, PT, R4, 0x3f, PT ;  /* 0x0000003f0400780c */ /* 0x000fe40003f24070 */
[C---:B0-234-:R-:W-:Y:S02]  /*0e70*/  LEA R9, R0.reuse, R5, 0x2 ;  /* 0x0000000500097211 */ /* 0x05dfe400078e10ff */
[----:B------:R-:W0:Y:S01]  /*0e80*/  LDC.64 R6, c[0x0][0x388] ;  /* 0x0000e200ff067b82 */ /* 0x000e220000000a00 */
[----:B------:R-:W1:Y:S01]  /*0e90*/  LDCU UR5, c[0x0][0x390] ;  /* 0x00007200ff0577ac */ /* 0x000e620008000800 */
[----:B------:R-:W-:Y:S01]  /*0ea0*/  IADD3 R5, PT, PT, R0, UR4, RZ ;  /* 0x0000000400057c10 */ /* 0x000fe2000fffe0ff */
[----:B------:R-:W2:Y:S04]  /*0eb0*/  LDS R11, [R9] ;  /* 0x00000000090b7984 */ /* 0x000ea80000000800 */
[----:B-1----:R-:W-:-:S04]  /*0ec0*/  IMAD R3, R5, UR5, R20 ;  /* 0x0000000505037c24 */ /* 0x002fc8000f8e0214 */
[----:B0-----:R-:W-:-:S05]  /*0ed0*/  IMAD.WIDE R2, R3, 0x4, R6 ;  /* 0x0000000403027825 */ /* 0x001fca00078e0206 */
[----:B--2---:R0:W-:Y:S01]  /*0ee0*/  STG.E desc[UR8][R2.64], R11 ;  /* 0x0000000b02007986 */ /* 0x0041e2000c101908 */
[----:B------:R-:W-:Y:S05]  /*0ef0*/  @P1 EXIT ;  /* 0x000000000000194d */ /* 0x000fea0003800000 */
[----:B------:R-:W-:Y:S02]  /*0f00*/  LEA R9, R4, R9, 0x2 ;  /* 0x0000000904097211 */ /* 0x000fe400078e10ff */
[----:B------:R-:W-:-:S03]  /*0f10*/  IADD3 R5, PT, PT, R5, R4, RZ ;  /* 0x0000000405057210 */ /* 0x000fc60007ffe0ff */
[----:B0-----:R-:W0:Y:S02]  /*0f20*/  LDS R11, [R9] ;  /* 0x00000000090b7984 */ /* 0x001e240000000800 */
[----:B------:R-:W-:-:S04]  /*0f30*/  IMAD R3, R5, UR5, R20 ;  /* 0x0000000505037c24 */ /* 0x000fc8000f8e0214 */
[----:B------:R-:W-:-:S05]  /*0f40*/  IMAD.WIDE R2, R3, 0x4, R6 ;  /* 0x0000000403027825 */ /* 0x000fca00078e0206 */
[----:B0-----:R0:W-:Y:S01]  /*0f50*/  STG.E desc[UR8][R2.64], R11 ;  /* 0x0000000b02007986 */ /* 0x0011e2000c101908 */
[----:B------:R-:W-:Y:S05]  /*0f60*/  @P0 EXIT ;  /* 0x000000000000094d */ /* 0x000fea0003800000 */
[C---:B------:R-:W-:Y:S02]  /*0f70*/  LEA R9, R4.reuse, R9, 0x2 ;  /* 0x0000000904097211 */ /* 0x040fe400078e10ff */
[----:B------:R-:W-:Y:S02]  /*0f80*/  IADD3 R5, PT, PT, R5, R4, RZ ;  /* 0x0000000405057210 */ /* 0x000fe40007ffe0ff */
[----:B------:R-:W-:Y:S01]  /*0f90*/  ISETP.GT.U32.AND P0, PT, R4, 0x15, PT ;  /* 0x000000150400780c */ /* 0x000fe20003f04070 */
        /* <DEDUP_REMOVED lines=31> */
[----:B------:R-:W-:Y:S01]  /*1190*/  ISETP.NE.AND P0, PT, R4, 0xa, PT ;  /* 0x0000000a0400780c */ /* 0x000fe20003f05270 */
[----:B0-----:R-:W0:Y:S02]  /*11a0*/  LDS R11, [R9] ;  /* 0x00000000090b7984 */ /* 0x001e240000000800 */
[----:B------:R-:W-:-:S04]  /*11b0*/  IMAD R3, R5, UR5, R20 ;  /* 0x0000000505037c24 */ /* 0x000fc8000f8e0214 */
[----:B------:R-:W-:-:S05]  /*11c0*/  IMAD.WIDE R2, R3, 0x4, R6 ;  /* 0x0000000403027825 */ /* 0x000fca00078e0206 */
[----:B0-----:R0:W-:Y:S01]  /*11d0*/  STG.E desc[UR8][R2.64], R11 ;  /* 0x0000000b02007986 */ /* 0x0011e2000c101908 */
[----:B------:R-:W-:Y:S05]  /*11e0*/  @!P0 EXIT ;  /* 0x000000000000894d */ /* 0x000fea0003800000 */
        /* <DEDUP_REMOVED lines=8> */
[C---:B0-----:R-:W-:Y:S02]  /*1270*/  LEA R11, R4.reuse, R9, 0x2 ;  /* 0x00000009040b7211 */ /* 0x041fe400078e10ff */
[-C--:B------:R-:W-:Y:S02]  /*1280*/  IADD3 R5, PT, PT, R5, R4.reuse, RZ ;  /* 0x0000000405057210 */ /* 0x080fe40007ffe0ff */
[C---:B------:R-:W-:Y:S02]  /*1290*/  LEA R15, R4.reuse, R11, 0x2 ;  /* 0x0000000b040f7211 */ /* 0x040fe400078e10ff */
[----:B------:R-:W0:Y:S01]  /*12a0*/  LDS R11, [R11] ;  /* 0x000000000b0b7984 */ /* 0x000e220000000800 */
[C---:B------:R-:W-:Y:S01]  /*12b0*/  IADD3 R13, PT, PT, R5.reuse, R4, RZ ;  /* 0x00000004050d7210 */ /* 0x040fe20007ffe0ff */
[--C-:B------:R-:W-:Y:S01]  /*12c0*/  IMAD R3, R5, UR5, R20.reuse ;  /* 0x0000000505037c24 */ /* 0x100fe2000f8e0214 */
[----:B------:R-:W-:Y:S01]  /*12d0*/  ISETP.NE.AND P0, PT, R4, 0x7, PT ;  /* 0x000000070400780c */ /* 0x000fe20003f05270 */
[----:B------:R-:W1:Y:S02]  /*12e0*/  LDS R17, [R15] ;  /* 0x000000000f117984 */ /* 0x000e640000000800 */
[----:B------:R-:W-:-:S02]  /*12f0*/  IMAD R9, R13, UR5, R20 ;  /* 0x000000050d097c24 */ /* 0x000fc4000f8e0214 */
[----:B------:R-:W-:-:S04]  /*1300*/  IMAD.WIDE R2, R3, 0x4, R6 ;  /* 0x0000000403027825 */ /* 0x000fc800078e0206 */
[----:B------:R-:W-:Y:S01]  /*1310*/  IMAD.WIDE R8, R9, 0x4, R6 ;  /* 0x0000000409087825 */ /* 0x000fe200078e0206 */
[----:B0-----:R0:W-:Y:S04]  /*1320*/  STG.E desc[UR8][R2.64], R11 ;  /* 0x0000000b02007986 */ /* 0x0011e8000c101908 */
[----:B-1----:R0:W-:Y:S01]  /*1330*/  STG.E desc[UR8][R8.64], R17 ;  /* 0x0000001108007986 */ /* 0x0021e2000c101908 */
[----:B------:R-:W-:Y:S05]  /*1340*/  @!P0 EXIT ;  /* 0x000000000000894d */ /* 0x000fea0003800000 */
[C---:B------:R-:W-:Y:S02]  /*1350*/  LEA R15, R4.reuse, R15, 0x2 ;  /* 0x0000000f040f7211 */ /* 0x040fe400078e10ff */
[----:B------:R-:W-:Y:S02]  /*1360*/  IADD3 R13, PT, PT, R13, R4, RZ ;  /* 0x000000040d0d7210 */ /* 0x000fe40007ffe0ff */
[----:B------:R-:W-:Y:S01]  /*1370*/  ISETP.GT.U32.AND P0, PT, R4, 0x5, PT ;  /* 0x000000050400780c */ /* 0x000fe20003f04070 */
[----:B------:R-:W1:Y:S02]  /*1380*/  LDS R5, [R15] ;  /* 0x000000000f057984 */ /* 0x000e640000000800 */
[----:B0-----:R-:W-:-:S04]  /*1390*/  IMAD R3, R13, UR5, R20 ;  /* 0x000000050d037c24 */ /* 0x001fc8000f8e0214 */
[----:B------:R-:W-:-:S05]  /*13a0*/  IMAD.WIDE R2, R3, 0x4, R6 ;  /* 0x0000000403027825 */ /* 0x000fca00078e0206 */
[----:B-1----:R0:W-:Y:S01]  /*13b0*/  STG.E desc[UR8][R2.64], R5 ;  /* 0x0000000502007986 */ /* 0x0021e2000c101908 */
[----:B------:R-:W-:Y:S05]  /*13c0*/  @P0 EXIT ;  /* 0x000000000000094d */ /* 0x000fea0003800000 */
[C---:B------:R-:W-:Y:S02]  /*13d0*/  LEA R15, R4.reuse, R15, 0x2 ;  /* 0x0000000f040f7211 */ /* 0x040fe400078e10ff */
[-C--:B------:R-:W-:Y:S02]  /*13e0*/  IADD3 R13, PT, PT, R13, R4.reuse, RZ ;  /* 0x000000040d0d7210 */ /* 0x080fe40007ffe0ff */
[C---:B------:R-:W-:Y:S02]  /*13f0*/  LEA R11, R4.reuse, R15, 0x2 ;  /* 0x0000000f040b7211 */ /* 0x040fe400078e10ff */
[----:B------:R-:W1:Y:S01]  /*1400*/  LDS R15, [R15] ;  /* 0x000000000f0f7984 */ /* 0x000e620000000800 */
[C---:B0-----:R-:W-:Y:S01]  /*1410*/  IADD3 R5, PT, PT, R13.reuse, R4, RZ ;  /* 0x000000040d057210 */ /* 0x041fe20007ffe0ff */
[--C-:B------:R-:W-:Y:S01]  /*1420*/  IMAD R3, R13, UR5, R20.reuse ;  /* 0x000000050d037c24 */ /* 0x100fe2000f8e0214 */
[----:B------:R-:W-:Y:S01]  /*1430*/  ISETP.NE.AND P0, PT, R4, 0x5, PT ;  /* 0x000000050400780c */ /* 0x000fe20003f05270 */
[----:B------:R-:W0:Y:S02]  /*1440*/  LDS R17, [R11] ;  /* 0x000000000b117984 */ /* 0x000e240000000800 */
[----:B------:R-:W-:-:S02]  /*1450*/  IMAD R9, R5, UR5, R20 ;  /* 0x0000000505097c24 */ /* 0x000fc4000f8e0214 */
[----:B------:R-:W-:-:S04]  /*1460*/  IMAD.WIDE R2, R3, 0x4, R6 ;  /* 0x0000000403027825 */ /* 0x000fc800078e0206 */
[----:B------:R-:W-:Y:S01]  /*1470*/  IMAD.WIDE R8, R9, 0x4, R6 ;  /* 0x0000000409087825 */ /* 0x000fe200078e0206 */
[----:B-1----:R1:W-:Y:S04]  /*1480*/  STG.E desc[UR8][R2.64], R15 ;  /* 0x0000000f02007986 */ /* 0x0023e8000c101908 */
[----:B0-----:R1:W-:Y:S01]  /*1490*/  STG.E desc[UR8][R8.64], R17 ;  /* 0x0000001108007986 */ /* 0x0013e2000c101908 */
[----:B------:R-:W-:Y:S05]  /*14a0*/  @!P0 EXIT ;  /* 0x000000000000894d */ /* 0x000fea0003800000 */
[C---:B------:R-:W-:Y:S02]  /*14b0*/  LEA R11, R4.reuse, R11, 0x2 ;  /* 0x0000000b040b7211 */ /* 0x040fe400078e10ff */
[-C--:B------:R-:W-:Y:S02]  /*14c0*/  IADD3 R5, PT, PT, R5, R4.reuse, RZ ;  /* 0x0000000405057210 */ /* 0x080fe40007ffe0ff */
[C---:B-1----:R-:W-:Y:S01]  /*14d0*/  LEA R17, R4.reuse, R11, 0x2 ;  /* 0x0000000b04117211 */ /* 0x042fe200078e10ff */
[----:B------:R0:W1:Y:S01]  /*14e0*/  LDS R15, [R11] ;  /* 0x000000000b0f7984 */ /* 0x0000620000000800 */
[CC--:B------:R-:W-:Y:S01]  /*14f0*/  IADD3 R13, PT, PT, R5.reuse, R4.reuse, RZ ;  /* 0x00000004050d7210 */ /* 0x0c0fe20007ffe0ff */
[--C-:B------:R-:W-:Y:S01]  /*1500*/  IMAD R9, R5, UR5, R20.reuse ;  /* 0x0000000505097c24 */ /* 0x100fe2000f8e0214 */
[C---:B------:R-:W-:Y:S02]  /*1510*/  LEA R19, R4.reuse, R17, 0x2 ;  /* 0x0000001104137211 */ /* 0x040fe400078e10ff */
[----:B------:R-:W2:Y:S01]  /*1520*/  LDS R17, [R17] ;  /* 0x0000000011117984 */ /* 0x000ea20000000800 */
[C---:B------:R-:W-:Y:S01]  /*1530*/  IADD3 R3, PT, PT, R13.reuse, R4, RZ ;  /* 0x000000040d037210 */ /* 0x040fe20007ffe0ff */
[----:B------:R-:W-:Y:S01]  /*1540*/  IMAD R13, R13, UR5, R20 ;  /* 0x000000050d0d7c24 */ /* 0x000fe2000f8e0214 */
[----:B------:R-:W-:Y:S01]  /*1550*/  ISETP.GT.U32.AND P0, PT, R4, 0x3, PT ;  /* 0x000000030400780c */ /* 0x000fe20003f04070 */
[----:B------:R-:W3:Y:S01]  /*1560*/  LDS R21, [R19] ;  /* 0x0000000013157984 */ /* 0x000ee20000000800 */
[----:B------:R-:W-:-:S04]  /*1570*/  IMAD.WIDE R8, R9, 0x4, R6 ;  /* 0x0000000409087825 */ /* 0x000fc800078e0206 */
[----:B------:R-:W-:Y:S02]  /*1580*/  IMAD R5, R3, UR5, R20 ;  /* 0x0000000503057c24 */ /* 0x000fe4000f8e0214 */
[----:B0-----:R-:W-:-:S04]  /*1590*/  IMAD.WIDE R10, R13, 0x4, R6 ;  /* 0x000000040d0a7825 */ /* 0x001fc800078e0206 */
[----:B------:R-:W-:Y:S01]  /*15a0*/  IMAD.WIDE R12, R5, 0x4, R6 ;  /* 0x00000004050c7825 */ /* 0x000fe200078e0206 */
[----:B-1----:R0:W-:Y:S04]  /*15b0*/  STG.E desc[UR8][R8.64], R15 ;  /* 0x0000000f08007986 */ /* 0x0021e8000c101908 */
[----:B--2---:R0:W-:Y:S04]  /*15c0*/  STG.E desc[UR8][R10.64], R17 ;  /* 0x000000110a007986 */ /* 0x0041e8000c101908 */
[----:B---3--:R0:W-:Y:S01]  /*15d0*/  STG.E desc[UR8][R12.64], R21 ;  /* 0x000000150c007986 */ /* 0x0081e2000c101908 */
[----:B------:R-:W-:Y:S05]  /*15e0*/  @P0 EXIT ;  /* 0x000000000000094d */ /* 0x000fea0003800000 */
[C---:B0-----:R-:W-:Y:S02]  /*15f0*/  LEA R9, R4.reuse, R19, 0x2 ;  /* 0x0000001304097211 */ /* 0x041fe400078e10ff */
[----:B------:R-:W-:Y:S02]  /*1600*/  IADD3 R3, PT, PT, R3, R4, RZ ;  /* 0x0000000403037210 */ /* 0x000fe40007ffe0ff */
[C---:B------:R-:W-:Y:S01]  /*1610*/  LEA R23, R4.reuse, R9, 0x2 ;  /* 0x0000000904177211 */ /* 0x040fe200078e10ff */
[----:B------:R0:W1:Y:S01]  /*1620*/  LDS R15, [R9] ;  /* 0x00000000090f7984 */ /* 0x0000620000000800 */
[C---:B------:R-:W-:Y:S01]  /*1630*/  ISETP.NE.AND P0, PT, R4.reuse, 0x3, PT ;  /* 0x000000030400780c */ /* 0x040fe20003f05270 */
[----:B------:R-:W-:Y:S01]  /*1640*/  IMAD R13, R3, UR5, R20 ;  /* 0x00000005030d7c24 */ /* 0x000fe2000f8e0214 */
[C---:B------:R-:W-:Y:S02]  /*1650*/  LEA R25, R4.reuse, R23, 0x2 ;  /* 0x0000001704197211 */ /* 0x040fe400078e10ff */
[----:B------:R-:W2:Y:S01]  /*1660*/  LDS R23, [R23] ;  /* 0x0000000017177984 */ /* 0x000ea20000000800 */
[----:B------:R-:W-:Y:S01]  /*1670*/  IMAD.WIDE R12, R13, 0x4, R6 ;  /* 0x000000040d0c7825 */ /* 0x000fe200078e0206 */
[----:B------:R-:W-:-:S02]  /*1680*/  LEA R21, R4, R25, 0x2 ;  /* 0x0000001904157211 */ /* 0x000fc400078e10ff */
[----:B------:R-:W3:Y:S01]  /*1690*/  LDS R25, [R25] ;  /* 0x0000000019197984 */ /* 0x000ee20000000800 */
[-C--:B0-----:R-:W-:Y:S02]  /*16a0*/  IADD3 R9, PT, PT, R3, R4.reuse, RZ ;  /* 0x0000000403097210 */ /* 0x081fe40007ffe0ff */
[C---:B------:R-:W-:Y:S02]  /*16b0*/  LEA R19, R4.reuse, R21, 0x2 ;  /* 0x0000001504137211 */ /* 0x040fe400078e10ff */
[----:B------:R-:W0:Y:S01]  /*16c0*/  LDS R21, [R21] ;  /* 0x0000000015157984 */ /* 0x000e220000000800 */
[CC--:B------:R-:W-:Y:S01]  /*16d0*/  IADD3 R11, PT, PT, R9.reuse, R4.reuse, RZ ;  /* 0x00000004090b7210 */ /* 0x0c0fe20007ffe0ff */
[--C-:B------:R-:W-:Y:S01]  /*16e0*/  IMAD R3, R9, UR5, R20.reuse ;  /* 0x0000000509037c24 */ /* 0x100fe2000f8e0214 */
[----:B------:R-:W-:Y:S02]  /*16f0*/  LEA R5, R4, R19, 0x2 ;  /* 0x0000001304057211 */ /* 0x000fe400078e10ff */
[----:B------:R-:W4:Y:S01]  /*1700*/  LDS R19, [R19] ;  /* 0x0000000013137984 */ /* 0x000f220000000800 */
[C---:B------:R-:W-:Y:S01]  /*1710*/  IADD3 R29, PT, PT, R11.reuse, R4, RZ ;  /* 0x000000040b1d7210 */ /* 0x040fe20007ffe0ff */
[----:B------:R-:W-:-:S02]  /*1720*/  IMAD R9, R11, UR5, R20 ;  /* 0x000000050b097c24 */ /* 0x000fc4000f8e0214 */
[----:B------:R-:W5:Y:S01]  /*1730*/  LDS R17, [R5] ;  /* 0x0000000005117984 */ /* 0x000f620000000800 */
[CC--:B------:R-:W-:Y:S01]  /*1740*/  IADD3 R0, PT, PT, R29.reuse, R4.reuse, RZ ;  /* 0x000000041d007210 */ /* 0x0c0fe20007ffe0ff */
[----:B------:R-:W-:Y:S02]  /*1750*/  IMAD R11, R29, UR5, R20 ;  /* 0x000000051d0b7c24 */ /* 0x000fe4000f8e0214 */
[----:B------:R-:W-:Y:S01]  /*1760*/  IMAD.WIDE R2, R3, 0x4, R6 ;  /* 0x0000000403027825 */ /* 0x000fe200078e0206 */
[----:B------:R-:W-:-:S03]  /*1770*/  IADD3 R27, PT, PT, R0, R4, RZ ;  /* 0x00000004001b7210 */ /* 0x000fc60007ffe0ff */
[--C-:B------:R-:W-:Y:S02]  /*1780*/  IMAD R29, R0, UR5, R20.reuse ;  /* 0x00000005001d7c24 */ /* 0x100fe4000f8e0214 */
[----:B------:R-:W-:Y:S02]  /*1790*/  IMAD R14, R27, UR5, R20 ;  /* 0x000000051b0e7c24 */ /* 0x000fe4000f8e0214 */
[----:B------:R-:W-:-:S04]  /*17a0*/  IMAD.WIDE R8, R9, 0x4, R6 ;  /* 0x0000000409087825 */ /* 0x000fc800078e0206 */
[--C-:B------:R-:W-:Y:S01]  /*17b0*/  IMAD.WIDE R10, R11, 0x4, R6.reuse ;  /* 0x000000040b0a7825 */ /* 0x100fe200078e0206 */
[----:B-1----:R1:W-:Y:S04]  /*17c0*/  STG.E desc[UR8][R12.64], R15 ;  /* 0x0000000f0c007986 */ /* 0x0023e8000c101908 */
[----:B--2---:R2:W-:Y:S04]  /*17d0*/  STG.E desc[UR8][R2.64], R23 ;  /* 0x0000001702007986 */ /* 0x0045e8000c101908 */
[----:B---3--:R2:W-:Y:S01]  /*17e0*/  STG.E desc[UR8][R8.64], R25 ;  /* 0x0000001908007986 */ /* 0x0085e2000c101908 */
[----:B-1----:R-:W-:-:S03]  /*17f0*/  IMAD.WIDE R12, R29, 0x4, R6 ;  /* 0x000000041d0c7825 */ /* 0x002fc600078e0206 */
[----:B0-----:R2:W-:Y:S01]  /*1800*/  STG.E desc[UR8][R10.64], R21 ;  /* 0x000000150a007986 */ /* 0x0015e2000c101908 */
[----:B------:R-:W-:-:S03]  /*1810*/  IMAD.WIDE R14, R14, 0x4, R6 ;  /* 0x000000040e0e7825 */ /* 0x000fc600078e0206 */
[----:B----4-:R2:W-:Y:S04]  /*1820*/  STG.E desc[UR8][R12.64], R19 ;  /* 0x000000130c007986 */ /* 0x0105e8000c101908 */
[----:B-----5:R2:W-:Y:S01]  /*1830*/  STG.E desc[UR8][R14.64], R17 ;  /* 0x000000110e007986 */ /* 0x0205e2000c101908 */
[----:B------:R-:W-:Y:S05]  /*1840*/  @!P0 EXIT ;  /* 0x000000000000894d */ /* 0x000fea0003800000 */
[C---:B------:R-:W-:Y:S02]  /*1850*/  LEA R5, R4.reuse, R5, 0x2 ;  /* 0x0000000504057211 */ /* 0x040fe400078e10ff */
[-C--:B------:R-:W-:Y:S02]  /*1860*/  IADD3 R27, PT, PT, R27, R4.reuse, RZ ;  /* 0x000000041b1b7210 */ /* 0x080fe40007ffe0ff */
[C---:B--2---:R-:W-:Y:S01]  /*1870*/  LEA R9, R4.reuse, R5, 0x2 ;  /* 0x0000000504097211 */ /* 0x044fe200078e10ff */
[----:B------:R-:W0:Y:S01]  /*1880*/  LDS R29, [R5] ;  /* 0x00000000051d7984 */ /* 0x000e220000000800 */
[CC--:B------:R-:W-:Y:S01]  /*1890*/  IADD3 R3, PT, PT, R27.reuse, R4.reuse, RZ ;  /* 0x000000041b037210 */ /* 0x0c0fe20007ffe0ff */
[--C-:B------:R-:W-:Y:S01]  /*18a0*/  IMAD R17, R27, UR5, R20.reuse ;  /* 0x000000051b117c24 */ /* 0x100fe2000f8e0214 */
[C---:B------:R-:W-:Y:S01]  /*18b0*/  LEA R21, R4.reuse, R9, 0x2 ;  /* 0x0000000904157211 */ /* 0x040fe200078e10ff */
[----:B------:R-:W1:Y:S01]  /*18c0*/  LDS R22, [R9] ;  /* 0x0000000009167984 */ /* 0x000e620000000800 */
[CC--:B------:R-:W-:Y:S01]  /*18d0*/  IADD3 R11, PT, PT, R3.reuse, R4.reuse, RZ ;  /* 0x00000004030b7210 */ /* 0x0c0fe20007ffe0ff */
[----:B------:R-:W-:Y:S01]  /*18e0*/  IMAD R19, R3, UR5, R20 ;  /* 0x0000000503137c24 */ /* 0x000fe2000f8e0214 */
[----:B------:R-:W-:Y:S01]  /*18f0*/  LEA R23, R4, R21, 0x2 ;  /* 0x0000001504177211 */ /* 0x000fe200078e10ff */
[----:B------:R-:W-:Y:S01]  /*1900*/  IMAD.WIDE R16, R17, 0x4, R6 ;  /* 0x0000000411107825 */ /* 0x000fe200078e0206 */
[----:B------:R-:W2:Y:S01]  /*1910*/  LDS R21, [R21] ;  /* 0x0000000015157984 */ /* 0x000ea20000000800 */
[----:B------:R-:W-:-:S02]  /*1920*/  IADD3 R13, PT, PT, R11, R4, RZ ;  /* 0x000000040b0d7210 */ /* 0x000fc40007ffe0ff */
[C---:B------:R-:W-:Y:S01]  /*1930*/  LEA R25, R4.reuse, R23, 0x2 ;  /* 0x0000001704197211 */ /* 0x040fe200078e10ff */
[----:B------:R-:W-:Y:S01]  /*1940*/  IMAD.WIDE R18, R19, 0x4, R6 ;  /* 0x0000000413127825 */ /* 0x000fe200078e0206 */
[----:B------:R-:W3:Y:S01]  /*1950*/  LDS R23, [R23] ;  /* 0x0000000017177984 */ /* 0x000ee20000000800 */
[-C--:B------:R-:W-:Y:S02]  /*1960*/  IADD3 R15, PT, PT, R13, R4.reuse, RZ ;  /* 0x000000040d0f7210 */ /* 0x080fe40007ffe0ff */
[C---:B------:R-:W-:Y:S01]  /*1970*/  LEA R10, R4.reuse, R25, 0x2 ;  /* 0x00000019040a7211 */ /* 0x040fe200078e10ff */
[--C-:B------:R-:W-:Y:S01]  /*1980*/  IMAD R11, R11, UR5, R20.reuse ;  /* 0x000000050b0b7c24 */ /* 0x100fe2000f8e0214 */
[----:B------:R-:W4:Y:S01]  /*1990*/  LDS R25, [R25] ;  /* 0x0000000019197984 */ /* 0x000f220000000800 */
[----:B------:R-:W-:Y:S01]  /*19a0*/  IADD3 R27, PT, PT, R15, R4, RZ ;  /* 0x000000040f1b7210 */ /* 0x000fe20007ffe0ff */
[--C-:B------:R-:W-:Y:S01]  /*19b0*/  IMAD R13, R13, UR5, R20.reuse ;  /* 0x000000050d0d7c24 */ /* 0x100fe2000f8e0214 */
[C---:B------:R-:W-:Y:S01]  /*19c0*/  LEA R8, R4.reuse, R10, 0x2 ;  /* 0x0000000a04087211 */ /* 0x040fe200078e10ff */
[----:B------:R5:W4:Y:S01]  /*19d0*/  LDS R9, [R10] ;  /* 0x000000000a097984 */ /* 0x000b220000000800 */
[----:B------:R-:W-:Y:S01]  /*19e0*/  IADD3 R24, PT, PT, R27, R4, RZ ;  /* 0x000000041b187210 */ /* 0x000fe20007ffe0ff */
[----:B------:R-:W-:Y:S01]  /*19f0*/  IMAD R15, R15, UR5, R20 ;  /* 0x000000050f0f7c24 */ /* 0x000fe2000f8e0214 */
[----:B------:R-:W-:-:S02]  /*1a00*/  LEA R12, R4, R8, 0x2 ;  /* 0x00000008040c7211 */ /* 0x000fc400078e10ff */
[----:B------:R-:W4:Y:S01]  /*1a10*/  LDS R8, [R8] ;  /* 0x0000000008087984 */ /* 0x000f220000000800 */
[----:B------:R-:W-:Y:S01]  /*1a20*/  IADD3 R26, PT, PT, R24, R4, RZ ;  /* 0x00000004181a7210 */ /* 0x000fe20007ffe0ff */
[--C-:B------:R-:W-:Y:S01]  /*1a30*/  IMAD.WIDE R14, R15, 0x4, R6.reuse ;  /* 0x000000040f0e7825 */ /* 0x100fe200078e0206 */
[C---:B------:R-:W-:Y:S01]  /*1a40*/  LEA R2, R4.reuse, R12, 0x2 ;  /* 0x0000000c04027211 */ /* 0x040fe200078e10ff */
[----:B------:R0:W4:Y:S01]  /*1a50*/  LDS R5, [R12] ;  /* 0x000000000c057984 */ /* 0x0001220000000800 */
[C---:B------:R-:W-:Y:S01]  /*1a60*/  ISETP.GT.U32.AND P0, PT, R4.reuse, 0x1, PT ;  /* 0x000000010400780c */ /* 0x040fe20003f04070 */
[--C-:B-----5:R-:W-:Y:S01]  /*1a70*/  IMAD.WIDE R10, R11, 0x4, R6.reuse ;  /* 0x000000040b0a7825 */ /* 0x120fe200078e0206 */
[----:B------:R-:W-:Y:S02]  /*1a80*/  LEA R3, R4, R2, 0x2 ;  /* 0x0000000204037211 */ /* 0x000fe400078e10ff */
[----:B------:R-:W5:Y:S01]  /*1a90*/  LDS R2, [R2] ;  /* 0x0000000002027984 */ /* 0x000f620000000800 */
[----:B0-----:R-:W-:-:S03]  /*1aa0*/  IMAD.WIDE R12, R13, 0x4, R6 ;  /* 0x000000040d0c7825 */ /* 0x001fc600078e0206 */
[----:B------:R-:W0:Y:S04]  /*1ab0*/  LDS R0, [R3] ;  /* 0x0000000003007984 */ /* 0x000e280000000800 */
[----:B------:R3:W-:Y:S04]  /*1ac0*/  STG.E desc[UR8][R16.64], R29 ;  /* 0x0000001d10007986 */ /* 0x0007e8000c101908 */
[----:B-1----:R1:W-:Y:S04]  /*1ad0*/  STG.E desc[UR8][R18.64], R22 ;  /* 0x0000001612007986 */ /* 0x0023e8000c101908 */
[----:B--2---:R2:W-:Y:S01]  /*1ae0*/  STG.E desc[UR8][R10.64], R21 ;  /* 0x000000150a007986 */ /* 0x0045e2000c101908 */
[----:B---3--:R-:W-:-:S03]  /*1af0*/  IMAD R17, R27, UR5, R20 ;  /* 0x000000051b117c24 */ /* 0x008fc6000f8e0214 */
[----:B------:R3:W-:Y:S01]  /*1b00*/  STG.E desc[UR8][R12.64], R23 ;  /* 0x000000170c007986 */ /* 0x0007e2000c101908 */
[C-C-:B------:R-:W-:Y:S01]  /*1b10*/  IMAD R29, R26.reuse, UR5, R20.reuse ;  /* 0x000000051a1d7c24 */ /* 0x140fe2000f8e0214 */
[-C--:B-1----:R-:W-:Y:S01]  /*1b20*/  IADD3 R18, PT, PT, R26, R4.reuse, RZ ;  /* 0x000000041a127210 */ /* 0x082fe20007ffe0ff */
[----:B------:R-:W-:Y:S01]  /*1b30*/  IMAD R19, R24, UR5, R20 ;  /* 0x0000000518137c24 */ /* 0x000fe2000f8e0214 */
[----:B----4-:R1:W-:Y:S01]  /*1b40*/  STG.E desc[UR8][R14.64], R25 ;  /* 0x000000190e007986 */ /* 0x0103e2000c101908 */
[----:B------:R-:W-:Y:S01]  /*1b50*/  IMAD.WIDE R16, R17, 0x4, R6 ;  /* 0x0000000411107825 */ /* 0x000fe200078e0206 */
[----:B------:R-:W-:-:S03]  /*1b60*/  IADD3 R27, PT, PT, R18, R4, RZ ;  /* 0x00000004121b7210 */ /* 0x000fc60007ffe0ff */
[--C-:B------:R-:W-:Y:S01]  /*1b70*/  IMAD R18, R18, UR5, R20.reuse ;  /* 0x0000000512127c24 */ /* 0x100fe2000f8e0214 */
[----:B------:R4:W-:Y:S01]  /*1b80*/  STG.E desc[UR8][R16.64], R9 ;  /* 0x0000000910007986 */ /* 0x0009e2000c101908 */
[----:B--2---:R-:W-:Y:S02]  /*1b90*/  IMAD R21, R27, UR5, R20 ;  /* 0x000000051b157c24 */ /* 0x004fe4000f8e0214 */
[----:B------:R-:W-:-:S04]  /*1ba0*/  IMAD.WIDE R10, R19, 0x4, R6 ;  /* 0x00000004130a7825 */ /* 0x000fc800078e0206 */
[--C-:B---3--:R-:W-:Y:S01]  /*1bb0*/  IMAD.WIDE R12, R29, 0x4, R6.reuse ;  /* 0x000000041d0c7825 */ /* 0x108fe200078e0206 */
[----:B------:R4:W-:Y:S03]  /*1bc0*/  STG.E desc[UR8][R10.64], R8 ;  /* 0x000000080a007986 */ /* 0x0009e6000c101908 */
[--C-:B-1----:R-:W-:Y:S01]  /*1bd0*/  IMAD.WIDE R14, R18, 0x4, R6.reuse ;  /* 0x00000004120e7825 */ /* 0x102fe200078e0206 */
[----:B------:R4:W-:Y:S03]  /*1be0*/  STG.E desc[UR8][R12.64], R5 ;  /* 0x000000050c007986 */ /* 0x0009e6000c101908 */
[----:B------:R-:W-:Y:S01]  /*1bf0*/  IMAD.WIDE R18, R21, 0x4, R6 ;  /* 0x0000000415127825 */ /* 0x000fe200078e0206 */
[----:B-----5:R4:W-:Y:S04]  /*1c00*/  STG.E desc[UR8][R14.64], R2 ;  /* 0x000000020e007986 */ /* 0x0209e8000c101908 */
[----:B0-----:R4:W-:Y:S01]  /*1c10*/  STG.E desc[UR8][R18.64], R0 ;  /* 0x0000000012007986 */ /* 0x0019e2000c101908 */
[----:B------:R-:W-:Y:S05]  /*1c20*/  @P0 EXIT ;  /* 0x000000000000094d */ /* 0x000fea0003800000 */
[C---:B------:R-:W-:Y:S02]  /*1c30*/  LEA R3, R4.reuse, R3, 0x2 ;  /* 0x0000000304037211 */ /* 0x040fe400078e10ff */
[-C--:B------:R-:W-:Y:S02]  /*1c40*/  IADD3 R27, PT, PT, R27, R4.reuse, RZ ;  /* 0x000000041b1b7210 */ /* 0x080fe40007ffe0ff */
[C---:B----4-:R-:W-:Y:S01]  /*1c50*/  LEA R15, R4.reuse, R3, 0x2 ;  /* 0x00000003040f7211 */ /* 0x050fe200078e10ff */
[----:B------:R0:W1:Y:S01]  /*1c60*/  LDS R5, [R3] ;  /* 0x0000000003057984 */ /* 0x0000620000000800 */
[C---:B------:R-:W-:Y:S02]  /*1c70*/  IADD3 R9, PT, PT, R27.reuse, R4, RZ ;  /* 0x000000041b097210 */ /* 0x040fe40007ffe0ff */
[C---:B------:R-:W-:Y:S01]  /*1c80*/  LEA R17, R4.reuse, R15, 0x2 ;  /* 0x0000000f04117211 */ /* 0x040fe200078e10ff */
[----:B------:R-:W2:Y:S03]  /*1c90*/  LDS R11, [R15] ;  /* 0x000000000f0b7984 */ /* 0x000ea60000000800 */
[----:B------:R-:W-:Y:S01]  /*1ca0*/  LEA R13, R4, R17, 0x2 ;  /* 0x00000011040d7211 */ /* 0x000fe200078e10ff */
[----:B------:R3:W4:Y:S01]  /*1cb0*/  LDS R12, [R17] ;  /* 0x00000000110c7984 */ /* 0x0007220000000800 */
[----:B0-----:R-:W-:-:S02]  /*1cc0*/  IMAD R3, R27, UR5, R20 ;  /* 0x000000051b037c24 */ /* 0x001fc4000f8e0214 */
[C---:B------:R-:W-:Y:S02]  /*1cd0*/  LEA R19, R4.reuse, R13, 0x2 ;  /* 0x0000000d04137211 */ /* 0x040fe400078e10ff */
[----:B------:R-:W0:Y:S01]  /*1ce0*/  LDS R13, [R13] ;  /* 0x000000000d0d7984 */ /* 0x000e220000000800 */
[----:B------:R-:W-:Y:S01]  /*1cf0*/  IMAD.WIDE R2, R3, 0x4, R6 ;  /* 0x0000000403027825 */ /* 0x000fe200078e0206 */
[C---:B------:R-:W-:Y:S02]  /*1d00*/  LEA R21, R4.reuse, R19, 0x2 ;  /* 0x0000001304157211 */ /* 0x040fe400078e10ff */
[----:B------:R5:W0:Y:S01]  /*1d10*/  LDS R14, [R19] ;  /* 0x00000000130e7984 */ /* 0x000a220000000800 */
[C---:B---3--:R-:W-:Y:S01]  /*1d20*/  IMAD R17, R9.reuse, UR5, R20 ;  /* 0x0000000509117c24 */ /* 0x048fe2000f8e0214 */
[C---:B------:R-:W-:Y:S02]  /*1d30*/  LEA R23, R4.reuse, R21, 0x2 ;  /* 0x0000001504177211 */ /* 0x040fe400078e10ff */
[-C--:B------:R-:W-:Y:S01]  /*1d40*/  IADD3 R9, PT, PT, R9, R4.reuse, RZ ;  /* 0x0000000409097210 */ /* 0x080fe20007ffe0ff */
[----:B------:R-:W3:Y:S01]  /*1d50*/  LDS R10, [R21] ;  /* 0x00000000150a7984 */ /* 0x000ee20000000800 */
[C---:B------:R-:W-:Y:S01]  /*1d60*/  LEA R25, R4.reuse, R23, 0x2 ;  /* 0x0000001704197211 */ /* 0x040fe200078e10ff */
[----:B------:R-:W-:Y:S01]  /*1d70*/  IMAD.WIDE R16, R17, 0x4, R6 ;  /* 0x0000000411107825 */ /* 0x000fe200078e0206 */
[CC--:B------:R-:W-:Y:S01]  /*1d80*/  IADD3 R15, PT, PT, R9.reuse, R4.reuse, RZ ;  /* 0x00000004090f7210 */ /* 0x0c0fe20007ffe0ff */
[----:B------:R1:W3:Y:S01]  /*1d90*/  LDS R8, [R23] ;  /* 0x0000000017087984 */ /* 0x0002e20000000800 */
[----:B------:R-:W-:Y:S01]  /*1da0*/  LEA R27, R4, R25, 0x2 ;  /* 0x00000019041b7211 */ /* 0x000fe200078e10ff */
[--C-:B-----5:R-:W-:Y:S01]  /*1db0*/  IMAD R19, R9, UR5, R20.reuse ;  /* 0x0000000509137c24 */ /* 0x120fe2000f8e0214 */
[C---:B------:R-:W-:Y:S01]  /*1dc0*/  IADD3 R9, PT, PT, R15.reuse, R4, RZ ;  /* 0x000000040f097210 */ /* 0x040fe20007ffe0ff */
[----:B------:R5:W3:Y:S01]  /*1dd0*/  LDS R0, [R25] ;  /* 0x0000000019007984 */ /* 0x000ae20000000800 */
[----:B------:R-:W-:-:S02]  /*1de0*/  IMAD R15, R15, UR5, R20 ;  /* 0x000000050f0f7c24 */ /* 0x000fc4000f8e0214 */
[----:B------:R-:W-:Y:S01]  /*1df0*/  IMAD.WIDE R18, R19, 0x4, R6 ;  /* 0x0000000413127825 */ /* 0x000fe200078e0206 */
[----:B-1----:R-:W-:-:S03]  /*1e00*/  IADD3 R23, PT, PT, R9, R4, RZ ;  /* 0x0000000409177210 */ /* 0x002fc60007ffe0ff */
[----:B------:R-:W-:Y:S01]  /*1e10*/  IMAD R21, R9, UR5, R20 ;  /* 0x0000000509157c24 */ /* 0x000fe2000f8e0214 */
[C---:B-----5:R-:W-:Y:S01]  /*1e20*/  LEA R25, R4.reuse, R27, 0x2 ;  /* 0x0000001b04197211 */ /* 0x060fe200078e10ff */
[----:B------:R1:W5:Y:S03]  /*1e30*/  LDS R9, [R27] ;  /* 0x000000001b097984 */ /* 0x0003660000000800 */
[C---:B------:R-:W-:Y:S01]  /*1e40*/  LEA R29, R4.reuse, R25, 0x2 ;  /* 0x00000019041d7211 */ /* 0x040fe200078e10ff */
[----:B------:R4:W-:Y:S03]  /*1e50*/  STG.E desc[UR8][R2.64], R5 ;  /* 0x0000000502007986 */ /* 0x0009e6000c101908 */
[C---:B------:R-:W-:Y:S01]  /*1e60*/  LEA R26, R4.reuse, R29, 0x2 ;  /* 0x0000001d041a7211 */ /* 0x040fe200078e10ff */
[----:B------:R-:W5:Y:S03]  /*1e70*/  LDS R5, [R25] ;  /* 0x0000000019057984 */ /* 0x000f660000000800 */
[----:B-1----:R-:W-:Y:S01]  /*1e80*/  LEA R27, R4, R26, 0x2 ;  /* 0x0000001a041b7211 */ /* 0x002fe200078e10ff */
[----:B--2---:R1:W-:Y:S01]  /*1e90*/  STG.E desc[UR8][R16.64], R11 ;  /* 0x0000000b10007986 */ /* 0x0043e2000c101908 */
[----:B----4-:R-:W-:Y:S01]  /*1ea0*/  IMAD.WIDE R2, R15, 0x4, R6 ;  /* 0x000000040f027825 */ /* 0x010fe200078e0206 */
[----:B------:R-:W-:-:S02]  /*1eb0*/  IADD3 R15, PT, PT, R23, R4, RZ ;  /* 0x00000004170f7210 */ /* 0x000fc40007ffe0ff */
[----:B------:R2:W4:Y:S01]  /*1ec0*/  LDS R11, [R29] ;  /* 0x000000001d0b7984 */ /* 0x0005220000000800 */
[----:B------:R-:W-:-:S03]  /*1ed0*/  IMAD R23, R23, UR5, R20 ;  /* 0x0000000517177c24 */ /* 0x000fc6000f8e0214 */
[----:B------:R3:W-:Y:S01]  /*1ee0*/  STG.E desc[UR8][R18.64], R12 ;  /* 0x0000000c12007986 */ /* 0x0007e2000c101908 */
[--C-:B-1----:R-:W-:Y:S01]  /*1ef0*/  IMAD.WIDE R16, R21, 0x4, R6.reuse ;  /* 0x0000000415107825 */ /* 0x102fe200078e0206 */
[-C--:B------:R-:W-:Y:S02]  /*1f00*/  IADD3 R21, PT, PT, R15, R4.reuse, RZ ;  /* 0x000000040f157210 */ /* 0x080fe40007ffe0ff */
[----:B------:R-:W1:Y:S01]  /*1f10*/  LDS R12, [R26] ;  /* 0x000000001a0c7984 */ /* 0x000e620000000800 */
[----:B--2---:R-:W-:Y:S01]  /*1f20*/  LEA R29, R4, R27, 0x2 ;  /* 0x0000001b041d7211 */ /* 0x004fe200078e10ff */
[----:B------:R-:W-:Y:S02]  /*1f30*/  IMAD.WIDE R22, R23, 0x4, R6 ;  /* 0x0000000417167825 */ /* 0x000fe400078e0206 */
[----:B0-----:R0:W-:Y:S02]  /*1f40*/  STG.E desc[UR8][R2.64], R13 ;  /* 0x0000000d02007986 */ /* 0x0011e4000c101908 */
[C-C-:B------:R-:W-:Y:S01]  /*1f50*/  IMAD R25, R21.reuse, UR5, R20.reuse ;  /* 0x0000000515197c24 */ /* 0x140fe2000f8e0214 */
[----:B------:R-:W-:Y:S01]  /*1f60*/  IADD3 R21, PT, PT, R21, R4, RZ ;  /* 0x0000000415157210 */ /* 0x000fe20007ffe0ff */
[----:B------:R2:W-:Y:S01]  /*1f70*/  STG.E desc[UR8][R16.64], R14 ;  /* 0x0000000e10007986 */ /* 0x0005e2000c101908 */
[----:B------:R-:W-:-:S02]  /*1f80*/  IMAD R15, R15, UR5, R20 ;  /* 0x000000050f0f7c24 */ /* 0x000fc4000f8e0214 */
[--C-:B------:R-:W-:Y:S01]  /*1f90*/  IMAD.WIDE R24, R25, 0x4, R6.reuse ;  /* 0x0000000419187825 */ /* 0x100fe200078e0206 */
[----:B------:R-:W1:Y:S03]  /*1fa0*/  LDS R13, [R27] ;  /* 0x000000001b0d7984 */ /* 0x000e660000000800 */
[----:B---3--:R-:W-:Y:S01]  /*1fb0*/  IMAD.WIDE R18, R15, 0x4, R6 ;  /* 0x000000040f127825 */ /* 0x008fe200078e0206 */
[CC--:B0-----:R-:W-:Y:S01]  /*1fc0*/  IADD3 R3, PT, PT, R21.reuse, R4.reuse, RZ ;  /* 0x0000000415037210 */ /* 0x0c1fe20007ffe0ff */
[----:B------:R0:W-:Y:S02]  /*1fd0*/  STG.E desc[UR8][R22.64], R10 ;  /* 0x0000000a16007986 */ /* 0x0001e4000c101908 */
[--C-:B------:R-:W-:Y:S01]  /*1fe0*/  IMAD R21, R21, UR5, R20.reuse ;  /* 0x0000000515157c24 */ /* 0x100fe2000f8e0214 */
[C---:B--2---:R-:W-:Y:S01]  /*1ff0*/  IADD3 R17, PT, PT, R3.reuse, R4, RZ ;  /* 0x0000000403117210 */ /* 0x044fe20007ffe0ff */
[----:B------:R-:W2:Y:S01]  /*2000*/  LDS R14, [R29] ;  /* 0x000000001d0e7984 */ /* 0x000ea20000000800 */
[----:B------:R-:W-:Y:S01]  /*2010*/  LEA R16, R4, R29, 0x2 ;  /* 0x0000001d04107211 */ /* 0x000fe200078e10ff */
[----:B------:R-:W-:-:S02]  /*2020*/  IMAD R15, R3, UR5, R20 ;  /* 0x00000005030f7c24 */ /* 0x000fc4000f8e0214 */
[----:B------:R3:W-:Y:S01]  /*2030*/  STG.E desc[UR8][R18.64], R8 ;  /* 0x0000000812007986 */ /* 0x0007e2000c101908 */
[----:B------:R-:W-:Y:S01]  /*2040*/  LEA R26, R4, R16, 0x2 ;  /* 0x00000010041a7211 */ /* 0x000fe200078e10ff */
[----:B------:R-:W-:Y:S02]  /*2050*/  IMAD.WIDE R2, R15, 0x4, R6 ;  /* 0x000000040f027825 */ /* 0x000fe400078e0206 */
[----:B------:R5:W-:Y:S02]  /*2060*/  STG.E desc[UR8][R24.64], R0 ;  /* 0x0000000018007986 */ /* 0x000be4000c101908 */
[C---:B0-----:R-:W-:Y:S01]  /*2070*/  IMAD R23, R17.reuse, UR5, R20 ;  /* 0x0000000511177c24 */ /* 0x041fe2000f8e0214 */
[----:B------:R-:W-:Y:S01]  /*2080*/  IADD3 R17, PT, PT, R17, R4, RZ ;  /* 0x0000000411117210 */ /* 0x000fe20007ffe0ff */
[----:B------:R-:W0:Y:S02]  /*2090*/  LDS R10, [R16] ;  /* 0x00000000100a7984 */ /* 0x000e240000000800 */
[----:B------:R-:W-:-:S02]  /*20a0*/  IMAD.WIDE R22, R23, 0x4, R6 ;  /* 0x0000000417167825 */ /* 0x000fc400078e0206 */
[----:B------:R4:W0:Y:S02]  /*20b0*/  LDS R0, [R26] ;  /* 0x000000001a007984 */ /* 0x0008240000000800 */
[----:B---3--:R-:W-:Y:S01]  /*20c0*/  IMAD.WIDE R18, R21, 0x4, R6 ;  /* 0x0000000415127825 */ /* 0x008fe200078e0206 */
[----:B------:R-:W-:-:S03]  /*20d0*/  LEA R21, R4, R26, 0x2 ;  /* 0x0000001a04157211 */ /* 0x000fc600078e10ff */
[C---:B-----5:R-:W-:Y:S01]  /*20e0*/  IMAD R25, R17.reuse, UR5, R20 ;  /* 0x0000000511197c24 */ /* 0x060fe2000f8e0214 */
[----:B------:R-:W-:Y:S01]  /*20f0*/  IADD3 R17, PT, PT, R17, R4, RZ ;  /* 0x0000000411117210 */ /* 0x000fe20007ffe0ff */
[----:B------:R3:W-:Y:S01]  /*2100*/  STG.E desc[UR8][R18.64], R9 ;  /* 0x0000000912007986 */ /* 0x0007e2000c101908 */
[C---:B------:R-:W-:Y:S01]  /*2110*/  LEA R27, R4.reuse, R21, 0x2 ;  /* 0x00000015041b7211 */ /* 0x040fe200078e10ff */
[----:B------:R-:W-:Y:S02]  /*2120*/  IMAD.WIDE R24, R25, 0x4, R6 ;  /* 0x0000000419187825 */ /* 0x000fe400078e0206 */
[----:B------:R5:W-:Y:S01]  /*2130*/  STG.E desc[UR8][R2.64], R5 ;  /* 0x0000000502007986 */ /* 0x000be2000c101908 */
[----:B------:R-:W-:-:S03]  /*2140*/  LEA R29, R4, R27, 0x2 ;  /* 0x0000001b041d7211 */ /* 0x000fc600078e10ff */
[----:B------:R-:W0:Y:S01]  /*2150*/  LDS R15, [R21] ;  /* 0x00000000150f7984 */ /* 0x000e220000000800 */
[C---:B----4-:R-:W-:Y:S01]  /*2160*/  LEA R26, R4.reuse, R29, 0x2 ;  /* 0x0000001d041a7211 */ /* 0x050fe200078e10ff */
[C---:B---3--:R-:W-:Y:S01]  /*2170*/  IMAD R19, R17.reuse, UR5, R20 ;  /* 0x0000000511137c24 */ /* 0x048fe2000f8e0214 */
[-C--:B------:R-:W-:Y:S01]  /*2180*/  IADD3 R17, PT, PT, R17, R4.reuse, RZ ;  /* 0x0000000411117210 */ /* 0x080fe20007ffe0ff */
[----:B------:R3:W-:Y:S02]  /*2190*/  STG.E desc[UR8][R22.64], R11 ;  /* 0x0000000b16007986 */ /* 0x0007e4000c101908 */
[----:B------:R-:W-:Y:S01]  /*21a0*/  IMAD.WIDE R18, R19, 0x4, R6 ;  /* 0x0000000413127825 */ /* 0x000fe200078e0206 */
[----:B-----5:R-:W-:Y:S01]  /*21b0*/  IADD3 R3, PT, PT, R17, R4, RZ ;  /* 0x0000000411037210 */ /* 0x020fe20007ffe0ff */
[----:B------:R-:W4:Y:S01]  /*21c0*/  LDS R16, [R27] ;  /* 0x000000001b107984 */ /* 0x000f220000000800 */
[----:B------:R-:W-:-:S03]  /*21d0*/  LEA R5, R4, R26, 0x2 ;  /* 0x0000001a04057211 */ /* 0x000fc600078e10ff */
[----:B-1----:R1:W-:Y:S01]  /*21e0*/  STG.E desc[UR8][R24.64], R12 ;  /* 0x0000000c18007986 */ /* 0x0023e2000c101908 */
[----:B------:R-:W-:Y:S01]  /*21f0*/  LEA R28, R4, R5, 0x2 ;  /* 0x00000005041c7211 */ /* 0x000fe200078e10ff */
[--C-:B---3--:R-:W-:Y:S01]  /*2200*/  IMAD R23, R17, UR5, R20.reuse ;  /* 0x0000000511177c24 */ /* 0x108fe2000f8e0214 */
[CC--:B------:R-:W-:Y:S01]  /*2210*/  IADD3 R17, PT, PT, R3.reuse, R4.reuse, RZ ;  /* 0x0000000403117210 */ /* 0x0c0fe20007ffe0ff */
[----:B------:R-:W3:Y:S01]  /*2220*/  LDS R8, [R29] ;  /* 0x000000001d087984 */ /* 0x000ee20000000800 */
[----:B------:R-:W-:Y:S02]  /*2230*/  IMAD R3, R3, UR5, R20 ;  /* 0x0000000503037c24 */ /* 0x000fe4000f8e0214 */
[----:B------:R-:W-:Y:S01]  /*2240*/  IADD3 R21, PT, PT, R17, R4, RZ ;  /* 0x0000000411157210 */ /* 0x000fe20007ffe0ff */
[----:B------:R5:W-:Y:S01]  /*2250*/  STG.E desc[UR8][R18.64], R13 ;  /* 0x0000000d12007986 */ /* 0x000be2000c101908 */
[----:B------:R-:W-:-:S03]  /*2260*/  IMAD.WIDE R22, R23, 0x4, R6 ;  /* 0x0000000417167825 */ /* 0x000fc600078e0206 */
[----:B------:R-:W3:Y:S01]  /*2270*/  LDS R9, [R26] ;  /* 0x000000001a097984 */ /* 0x000ee20000000800 */
[--C-:B-1----:R-:W-:Y:S02]  /*2280*/  IMAD R25, R17, UR5, R20.reuse ;  /* 0x0000000511197c24 */ /* 0x102fe4000f8e0214 */
[C---:B------:R-:W-:Y:S01]  /*2290*/  IMAD R17, R21.reuse, UR5, R20 ;  /* 0x0000000515117c24 */ /* 0x040fe2000f8e0214 */
[----:B------:R-:W-:Y:S01]  /*22a0*/  IADD3 R21, PT, PT, R21, R4, RZ ;  /* 0x0000000415157210 */ /* 0x000fe20007ffe0ff */
[----:B--2---:R-:W-:Y:S01]  /*22b0*/  STG.E desc[UR8][R22.64], R14 ;  /* 0x0000000e16007986 */ /* 0x004fe2000c101908 */
[----:B------:R-:W-:-:S03]  /*22c0*/  IMAD.WIDE R2, R3, 0x4, R6 ;  /* 0x0000000403027825 */ /* 0x000fc600078e0206 */
[----:B------:R1:W2:Y:S01]  /*22d0*/  LDS R11, [R5] ;  /* 0x00000000050b7984 */ /* 0x0002a20000000800 */
[----:B-----5:R-:W-:Y:S01]  /*22e0*/  IMAD.WIDE R12, R17, 0x4, R6 ;  /* 0x00000004110c7825 */ /* 0x020fe200078e0206 */
[C---:B------:R-:W-:Y:S02]  /*22f0*/  IADD3 R17, PT, PT, R21.reuse, R4, RZ ;  /* 0x0000000415117210 */ /* 0x040fe40007ffe0ff */
[----:B0-----:R0:W-:Y:S01]  /*2300*/  STG.E desc[UR8][R2.64], R10 ;  /* 0x0000000a02007986 */ /* 0x0011e2000c101908 */
[----:B------:R-:W-:Y:S01]  /*2310*/  IMAD R27, R21, UR5, R20 ;  /* 0x00000005151b7c24 */ /* 0x000fe2000f8e0214 */
[C---:B------:R-:W-:Y:S01]  /*2320*/  LEA R21, R4.reuse, R28, 0x2 ;  /* 0x0000001c04157211 */ /* 0x040fe200078e10ff */
[----:B------:R-:W-:Y:S01]  /*2330*/  IMAD.WIDE R24, R25, 0x4, R6 ;  /* 0x0000000419187825 */ /* 0x000fe200078e0206 */
[C---:B-1----:R-:W-:Y:S02]  /*2340*/  IADD3 R5, PT, PT, R17.reuse, R4, RZ ;  /* 0x0000000411057210 */ /* 0x042fe40007ffe0ff */
[C---:B------:R-:W-:Y:S01]  /*2350*/  LEA R23, R4.reuse, R21, 0x2 ;  /* 0x0000001504177211 */ /* 0x040fe200078e10ff */
[----:B------:R-:W-:Y:S01]  /*2360*/  IMAD R19, R17, UR5, R20 ;  /* 0x0000000511137c24 */ /* 0x000fe2000f8e0214 */
[----:B------:R1:W-:Y:S01]  /*2370*/  STG.E desc[UR8][R24.64], R0 ;  /* 0x0000000018007986 */ /* 0x0003e2000c101908 */
[----:B------:R-:W-:Y:S01]  /*2380*/  IMAD.WIDE R26, R27, 0x4, R6 ;  /* 0x000000041b1a7825 */ /* 0x000fe200078e0206 */
[----:B------:R-:W-:-:S02]  /*2390*/  LEA R17, R4, R23, 0x2 ;  /* 0x0000001704117211 */ /* 0x000fc400078e10ff */
[C---:B0-----:R-:W-:Y:S01]  /*23a0*/  IADD3 R2, PT, PT, R5.reuse, R4, RZ ;  /* 0x0000000405027210 */ /* 0x041fe20007ffe0ff */
[----:B------:R-:W-:Y:S01]  /*23b0*/  IMAD R3, R5, UR5, R20 ;  /* 0x0000000505037c24 */ /* 0x000fe2000f8e0214 */
[----:B------:R0:W-:Y:S01]  /*23c0*/  STG.E desc[UR8][R12.64], R15 ;  /* 0x0000000f0c007986 */ /* 0x0001e2000c101908 */
[----:B------:R-:W-:-:S03]  /*23d0*/  IMAD.WIDE R18, R19, 0x4, R6 ;  /* 0x0000000413127825 */ /* 0x000fc600078e0206 */
[----:B------:R5:W2:Y:S01]  /*23e0*/  LDS R5, [R28] ;  /* 0x000000001c057984 */ /* 0x000aa20000000800 */
[----:B-1----:R-:W-:-:S03]  /*23f0*/  LEA R0, R4, R17, 0x2 ;  /* 0x0000001104007211 */ /* 0x002fc600078e10ff */
[----:B----4-:R1:W-:Y:S01]  /*2400*/  STG.E desc[UR8][R26.64], R16 ;  /* 0x000000101a007986 */ /* 0x0103e2000c101908 */
[----:B------:R-:W-:Y:S02]  /*2410*/  IADD3 R25, PT, PT, R2, R4, RZ ;  /* 0x0000000402197210 */ /* 0x000fe40007ffe0ff */
[C---:B------:R-:W-:Y:S01]  /*2420*/  LEA R29, R4.reuse, R0, 0x2 ;  /* 0x00000000041d7211 */ /* 0x040fe200078e10ff */
[----:B0-----:R-:W-:Y:S01]  /*2430*/  IMAD.WIDE R14, R3, 0x4, R6 ;  /* 0x00000004030e7825 */ /* 0x001fe200078e0206 */
[----:B------:R0:W-:Y:S01]  /*2440*/  LDS R22, [R23] ;  /* 0x0000000017167984 */ /* 0x0001e20000000800 */
[-C--:B------:R-:W-:Y:S02]  /*2450*/  IADD3 R3, PT, PT, R25, R4.reuse, RZ ;  /* 0x0000000419037210 */ /* 0x080fe40007ffe0ff */
[----:B-----5:R-:W-:Y:S01]  /*2460*/  LEA R28, R4, R29, 0x2 ;  /* 0x0000001d041c7211 */ /* 0x020fe200078e10ff */
[----:B------:R4:W5:Y:S01]  /*2470*/  LDS R24, [R21] ;  /* 0x0000000015187984 */ /* 0x0009620000000800 */
[--C-:B------:R-:W-:Y:S01]  /*2480*/  IMAD R13, R2, UR5, R20.reuse ;  /* 0x00000005020d7c24 */ /* 0x100fe2000f8e0214 */
[----:B------:R-:W-:Y:S01]  /*2490*/  IADD3 R2, PT, PT, R3, R4, RZ ;  /* 0x0000000403027210 */ /* 0x000fe20007ffe0ff */
[----:B-1----:R-:W-:Y:S01]  /*24a0*/  IMAD R16, R25, UR5, R20 ;  /* 0x0000000519107c24 */ /* 0x002fe2000f8e0214 */
[----:B------:R-:W-:Y:S01]  /*24b0*/  LEA R26, R4, R28, 0x2 ;  /* 0x0000001c041a7211 */ /* 0x000fe200078e10ff */
[----:B---3--:R1:W-:Y:S01]  /*24c0*/  STG.E desc[UR8][R18.64], R8 ;  /* 0x0000000812007986 */ /* 0x0083e2000c101908 */
[----:B------:R-:W-:Y:S01]  /*24d0*/  IADD3 R10, PT, PT, R2, R4, RZ ;  /* 0x00000004020a7210 */ /* 0x000fe20007ffe0ff */
[----:B------:R-:W-:Y:S01]  /*24e0*/  IMAD.WIDE R12, R13, 0x4, R6 ;  /* 0x000000040d0c7825 */ /* 0x000fe200078e0206 */
[C---:B0-----:R-:W-:Y:S01]  /*24f0*/  LEA R23, R4.reuse, R26, 0x2 ;  /* 0x0000001a04177211 */ /* 0x041fe200078e10ff */
[----:B------:R-:W0:Y:S02]  /*2500*/  LDS R18, [R17] ;  /* 0x0000000011127984 */ /* 0x000e240000000800 */
[--C-:B------:R-:W-:Y:S01]  /*2510*/  IMAD R3, R3, UR5, R20.reuse ;  /* 0x0000000503037c24 */ /* 0x100fe2000f8e0214 */
[C---:B----4-:R-:W-:Y:S01]  /*2520*/  LEA R21, R4.reuse, R23, 0x2 ;  /* 0x0000001704157211 */ /* 0x050fe200078e10ff */
[----:B------:R-:W3:Y:S03]  /*2530*/  LDS R0, [R0] ;  /* 0x0000000000007984 */ /* 0x000ee60000000800 */
[----:B-1----:R-:W-:Y:S01]  /*2540*/  LEA R19, R4, R21, 0x2 ;  /* 0x0000001504137211 */ /* 0x002fe200078e10ff */
[----:B------:R-:W1:Y:S01]  /*2550*/  LDS R29, [R29] ;  /* 0x000000001d1d7984 */ /* 0x000e620000000800 */
[C---:B------:R-:W-:Y:S01]  /*2560*/  IADD3 R8, PT, PT, R10.reuse, R4, RZ ;  /* 0x000000040a087210 */ /* 0x040fe20007ffe0ff */
[----:B------:R-:W-:-:S02]  /*2570*/  IMAD R10, R10, UR5, R20 ;  /* 0x000000050a0a7c24 */ /* 0x000fc4000f8e0214 */
[----:B------:R-:W4:Y:S04]  /*2580*/  LDS R27, [R28] ;  /* 0x000000001c1b7984 */ /* 0x000f280000000800 */
[----:B------:R-:W4:Y:S04]  /*2590*/  LDS R25, [R26] ;  /* 0x000000001a197984 */ /* 0x000f280000000800 */
[----:B------:R-:W4:Y:S04]  /*25a0*/  LDS R23, [R23] ;  /* 0x0000000017177984 */ /* 0x000f280000000800 */
[----:B------:R-:W4:Y:S04]  /*25b0*/  LDS R21, [R21] ;  /* 0x0000000015157984 */ /* 0x000f280000000800 */
[----:B------:R-:W4:Y:S04]  /*25c0*/  LDS R19, [R19] ;  /* 0x0000000013137984 */ /* 0x000f280000000800 */
[----:B------:R5:W-:Y:S04]  /*25d0*/  STG.E desc[UR8][R14.64], R9 ;  /* 0x000000090e007986 */ /* 0x000be8000c101908 */
[----:B--2---:R2:W-:Y:S01]  /*25e0*/  STG.E desc[UR8][R12.64], R11 ;  /* 0x0000000b0c007986 */ /* 0x0045e2000c101908 */
[----:B-----5:R-:W-:Y:S01]  /*25f0*/  IADD3 R9, PT, PT, R8, R4, RZ ;  /* 0x0000000408097210 */ /* 0x020fe20007ffe0ff */
[----:B------:R-:W-:-:S03]  /*2600*/  IMAD.WIDE R14, R16, 0x4, R6 ;  /* 0x00000004100e7825 */ /* 0x000fc600078e0206 */
[-C--:B--2---:R-:W-:Y:S01]  /*2610*/  IADD3 R11, PT, PT, R9, R4.reuse, RZ ;  /* 0x00000004090b7210 */ /* 0x084fe20007ffe0ff */
[----:B------:R-:W-:Y:S01]  /*2620*/  IMAD R16, R2, UR5, R20 ;  /* 0x0000000502107c24 */ /* 0x000fe2000f8e0214 */
[----:B------:R2:W-:Y:S01]  /*2630*/  STG.E desc[UR8][R14.64], R5 ;  /* 0x000000050e007986 */ /* 0x0005e2000c101908 */
[----:B------:R-:W-:Y:S01]  /*2640*/  IMAD.WIDE R2, R3, 0x4, R6 ;  /* 0x0000000403027825 */ /* 0x000fe200078e0206 */
[----:B------:R-:W-:-:S03]  /*2650*/  IADD3 R13, PT, PT, R11, R4, RZ ;  /* 0x000000040b0d7210 */ /* 0x000fc60007ffe0ff */
[--C-:B------:R-:W-:Y:S01]  /*2660*/  IMAD R8, R8, UR5, R20.reuse ;  /* 0x0000000508087c24 */ /* 0x100fe2000f8e0214 */
[-C--:B------:R-:W-:Y:S01]  /*2670*/  IADD3 R17, PT, PT, R13, R4.reuse, RZ ;  /* 0x000000040d117210 */ /* 0x080fe20007ffe0ff */
[--C-:B------:R-:W-:Y:S01]  /*2680*/  IMAD R9, R9, UR5, R20.reuse ;  /* 0x0000000509097c24 */ /* 0x100fe2000f8e0214 */
[----:B------:R5:W-:Y:S01]  /*2690*/  STG.E desc[UR8][R2.64], R24 ;  /* 0x0000001802007986 */ /* 0x000be2000c101908 */
[--C-:B------:R-:W-:Y:S01]  /*26a0*/  IMAD R11, R11, UR5, R20.reuse ;  /* 0x000000050b0b7c24 */ /* 0x100fe2000f8e0214 */
[-C--:B------:R-:W-:Y:S01]  /*26b0*/  IADD3 R12, PT, PT, R17, R4.reuse, RZ ;  /* 0x00000004110c7210 */ /* 0x080fe20007ffe0ff */
[--C-:B------:R-:W-:Y:S02]  /*26c0*/  IMAD R13, R13, UR5, R20.reuse ;  /* 0x000000050d0d7c24 */ /* 0x100fe4000f8e0214 */
[----:B--2---:R-:W-:Y:S01]  /*26d0*/  IMAD R15, R17, UR5, R20 ;  /* 0x00000005110f7c24 */ /* 0x004fe2000f8e0214 */
[----:B------:R-:W-:Y:S01]  /*26e0*/  IADD3 R26, PT, PT, R12, R4, RZ ;  /* 0x000000040c1a7210 */ /* 0x000fe20007ffe0ff */
[----:B------:R-:W-:-:S04]  /*26f0*/  IMAD.WIDE R4, R16, 0x4, R6 ;  /* 0x0000000410047825 */ /* 0x000fc800078e0206 */
[----:B------:R-:W-:Y:S01]  /*2700*/  IMAD R17, R12, UR5, R20 ;  /* 0x000000050c117c24 */ /* 0x000fe2000f8e0214 */
[----:B------:R2:W-:Y:S01]  /*2710*/  STG.E desc[UR8][R4.64], R22 ;  /* 0x0000001604007986 */ /* 0x0005e2000c101908 */
[----:B-----5:R-:W-:-:S04]  /*2720*/  IMAD.WIDE R2, R10, 0x4, R6 ;  /* 0x000000040a027825 */ /* 0x020fc800078e0206 */
[----:B------:R-:W-:Y:S01]  /*2730*/  IMAD R20, R26, UR5, R20 ;  /* 0x000000051a147c24 */ /* 0x000fe2000f8e0214 */
[----:B0-----:R-:W-:Y:S01]  /*2740*/  STG.E desc[UR8][R2.64], R18 ;  /* 0x0000001202007986 */ /* 0x001fe2000c101908 */
[----:B------:R-:W-:-:S04]  /*2750*/  IMAD.WIDE R10, R11, 0x4, R6 ;  /* 0x000000040b0a7825 */ /* 0x000fc800078e0206 */
[----:B------:R-:W-:-:S04]  /*2760*/  IMAD.WIDE R12, R13, 0x4, R6 ;  /* 0x000000040d0c7825 */ /* 0x000fc800078e0206 */
[----:B--2---:R-:W-:-:S04]  /*2770*/  IMAD.WIDE R4, R8, 0x4, R6 ;  /* 0x0000000408047825 */ /* 0x004fc800078e0206 */
[--C-:B------:R-:W-:Y:S01]  /*2780*/  IMAD.WIDE R8, R9, 0x4, R6.reuse ;  /* 0x0000000409087825 */ /* 0x100fe200078e0206 */
[----:B---3--:R-:W-:Y:S03]  /*2790*/  STG.E desc[UR8][R4.64], R0 ;  /* 0x0000000004007986 */ /* 0x008fe6000c101908 */
[--C-:B------:R-:W-:Y:S01]  /*27a0*/  IMAD.WIDE R14, R15, 0x4, R6.reuse ;  /* 0x000000040f0e7825 */ /* 0x100fe200078e0206 */
[----:B-1----:R-:W-:Y:S03]  /*27b0*/  STG.E desc[UR8][R8.64], R29 ;  /* 0x0000001d08007986 */ /* 0x002fe6000c101908 */
[--C-:B------:R-:W-:Y:S01]  /*27c0*/  IMAD.WIDE R16, R17, 0x4, R6.reuse ;  /* 0x0000000411107825 */ /* 0x100fe200078e0206 */
[----:B----4-:R-:W-:Y:S03]  /*27d0*/  STG.E desc[UR8][R10.64], R27 ;  /* 0x0000001b0a007986 */ /* 0x010fe6000c101908 */
[----:B------:R-:W-:Y:S01]  /*27e0*/  IMAD.WIDE R6, R20, 0x4, R6 ;  /* 0x0000000414067825 */ /* 0x000fe200078e0206 */
[----:B------:R-:W-:Y:S04]  /*27f0*/  STG.E desc[UR8][R12.64], R25 ;  /* 0x000000190c007986 */ /* 0x000fe8000c101908 */
[----:B------:R-:W-:Y:S04]  /*2800*/  STG.E desc[UR8][R14.64], R23 ;  /* 0x000000170e007986 */ /* 0x000fe8000c101908 */
[----:B------:R-:W-:Y:S04]  /*2810*/  STG.E desc[UR8][R16.64], R21 ;  /* 0x0000001510007986 */ /* 0x000fe8000c101908 */
[----:B------:R-:W-:Y:S01]  /*2820*/  STG.E desc[UR8][R6.64], R19 ;  /* 0x0000001306007986 */ /* 0x000fe2000c101908 */
[----:B------:R-:W-:Y:S05]  /*2830*/  EXIT ;  /* 0x000000000000794d */ /* 0x000fea0003800000 */
.L_x_1:
[----:B------:R-:W-:-:S00]  /*2840*/  BRA `(.L_x_1) ;  /* 0xfffffffc00fc7947 */ /* 0x000fc0000383ffff */
[----:B------:R-:W-:-:S00]  /*2850*/  NOP ;  /* 0x0000000000007918 */ /* 0x000fc00000000000 */
        /* <DEDUP_REMOVED lines=10> */
.L_x_2:


//--------------------- .nv.shared._Z8Kernel_AILi32ELi64EEvPfS0_ii --------------------------
	.section	.nv.shared._Z8Kernel_AILi32ELi64EEvPfS0_ii,"aw",@nobits
	.sectionflags	@""
	.align	4
.nv.shared._Z8Kernel_AILi32ELi64EEvPfS0_ii:
	.zero		9344


//--------------------- .nv.shared.reserved.0     --------------------------
	.section	.nv.shared.reserved.0,"aw",@nobits
	.weak		__nv_reservedSMEM_offset_0_alias
	.size		__nv_reservedSMEM_offset_0_alias, 0, 64
	.other		__nv_reservedSMEM_offset_0_alias,@"STO_CUDA_RESERVED_SHARED STV_DEFAULT"
__nv_reservedSMEM_offset_0_alias:
	.zero		0
	.zero		64


//--------------------- .nv.constant0._Z8Kernel_AILi32ELi64EEvPfS0_ii --------------------------
	.section	.nv.constant0._Z8Kernel_AILi32ELi64EEvPfS0_ii,"a",@progbits
	.sectionflags	@""
	.align	4
.nv.constant0._Z8Kernel_AILi32ELi64EEvPfS0_ii:
	.zero		920


//--------------------- SYMBOLS --------------------------

	.type		.nv.reservedSmem.offset0,@object
	.size		.nv.reservedSmem.offset0,0x4
	.type		.nv.reservedSmem.cap,@object
	.size		.nv.reservedSmem.cap,0x4
